//
// Generated by NVIDIA NVVM Compiler
//
// Compiler Build ID: CL-36424714
// Cuda compilation tools, release 13.0, V13.0.88
// Based on NVVM 20.0.0
//

.version 9.0
.target sm_100
.address_size 64

	// .globl	_Z11init_kerneliPaP17curandStateXORWOWm
.global .align 4 .b8 precalc_xorwow_matrix[102400];
.global .align 4 .b8 precalc_xorwow_offset_matrix[102400];
.global .align 4 .b8 mrg32k3aM1[2304];
.global .align 4 .b8 mrg32k3aM2[2304];
.global .align 4 .b8 mrg32k3aM1SubSeq[2016];
.global .align 4 .b8 mrg32k3aM2SubSeq[2016];
.global .align 4 .b8 mrg32k3aM1Seq[2304];
.global .align 4 .b8 mrg32k3aM2Seq[2304];
.const .align 8 .b8 __cr_lgamma_table[72];
// _ZZ13verify_kerneliPaPxE5s_seq has been demoted
// _ZZ13verify_kerneliPaPxE8s_energy has been demoted
// _ZZ11tabu_kerneliiPaP17curandStateXORWOWE7s_cur_e has been demoted
// _ZZ11tabu_kerneliiPaP17curandStateXORWOWE8s_best_e has been demoted
// _ZZ11tabu_kerneliiPaP17curandStateXORWOWE8s_warp_d has been demoted
// _ZZ11tabu_kerneliiPaP17curandStateXORWOWE8s_warp_i has been demoted
// _ZZ11tabu_kerneliiPaP17curandStateXORWOWE5s_upd has been demoted
// _ZZ16crossover_kerneliPaPiP17curandStateXORWOWE5elite has been demoted
.extern .shared .align 16 .b8 smem[];

.visible .entry _Z11init_kerneliPaP17curandStateXORWOWm(
	.param .u32 _Z11init_kerneliPaP17curandStateXORWOWm_param_0,
	.param .u64 .ptr .align 1 _Z11init_kerneliPaP17curandStateXORWOWm_param_1,
	.param .u64 .ptr .align 1 _Z11init_kerneliPaP17curandStateXORWOWm_param_2,
	.param .u64 _Z11init_kerneliPaP17curandStateXORWOWm_param_3
)
{
	.reg .pred 	%p<39>;
	.reg .b16 	%rs<8>;
	.reg .b32 	%r<592>;
	.reg .b32 	%f<15>;
	.reg .b64 	%rd<29>;

	ld.param.u32 	%r263, [_Z11init_kerneliPaP17curandStateXORWOWm_param_0];
	ld.param.u64 	%rd12, [_Z11init_kerneliPaP17curandStateXORWOWm_param_1];
	ld.param.u64 	%rd10, [_Z11init_kerneliPaP17curandStateXORWOWm_param_2];
	ld.param.u64 	%rd11, [_Z11init_kerneliPaP17curandStateXORWOWm_param_3];
	cvta.to.global.u64 	%rd1, %rd12;
	mov.u32 	%r264, %ctaid.x;
	mov.u32 	%r265, %ntid.x;
	mov.u32 	%r266, %tid.x;
	mad.lo.s32 	%r1, %r264, %r265, %r266;
	setp.gt.s32 	%p1, %r1, 8191;
	@%p1 bra 	$L__BB0_55;
	cvta.to.global.u64 	%rd13, %rd10;
	cvt.s64.s32 	%rd28, %r1;
	mul.wide.s32 	%rd14, %r1, 48;
	add.s64 	%rd3, %rd13, %rd14;
	cvt.u32.u64 	%r267, %rd11;
	xor.b32  	%r268, %r267, -1429050551;
	mul.lo.s32 	%r269, %r268, 1099087573;
	{ .reg .b32 tmp; mov.b64 {tmp, %r270}, %rd11; }
	xor.b32  	%r271, %r270, -136515619;
	mul.lo.s32 	%r272, %r271, -1703105765;
	add.s32 	%r273, %r269, %r272;
	add.s32 	%r591, %r273, 6615241;
	add.s32 	%r590, %r269, 123456789;
	st.global.v2.u32 	[%rd3], {%r591, %r590};
	xor.b32  	%r589, %r269, 362436069;
	add.s32 	%r588, %r272, 521288629;
	st.global.v2.u32 	[%rd3+8], {%r589, %r588};
	xor.b32  	%r587, %r272, 88675123;
	add.s32 	%r586, %r269, 5783321;
	st.global.v2.u32 	[%rd3+16], {%r587, %r586};
	setp.eq.s32 	%p2, %r1, 0;
	@%p2 bra 	$L__BB0_44;
	mov.b32 	%r455, 0;
$L__BB0_3:
	and.b64  	%rd5, %rd28, 3;
	setp.eq.s64 	%p3, %rd5, 0;
	@%p3 bra 	$L__BB0_42;
	mul.wide.u32 	%rd15, %r455, 3200;
	mov.u64 	%rd16, precalc_xorwow_matrix;
	add.s64 	%rd6, %rd16, %rd15;
	cvt.u32.u64 	%r9, %rd5;
	mov.b32 	%r456, 0;
$L__BB0_5:
	mov.b32 	%r469, 0;
	mov.u32 	%r470, %r469;
	mov.u32 	%r471, %r469;
	mov.u32 	%r472, %r469;
	mov.u32 	%r473, %r469;
	mov.u32 	%r462, %r469;
$L__BB0_6:
	mul.wide.u32 	%rd17, %r462, 4;
	add.s64 	%rd18, %rd3, %rd17;
	ld.global.u32 	%r17, [%rd18+4];
	shl.b32 	%r18, %r462, 5;
	mov.b32 	%r468, 0;
$L__BB0_7:
	.pragma "nounroll";
	shr.u32 	%r278, %r17, %r468;
	and.b32  	%r279, %r278, 1;
	setp.eq.b32 	%p4, %r279, 1;
	not.pred 	%p5, %p4;
	add.s32 	%r280, %r18, %r468;
	mul.lo.s32 	%r281, %r280, 5;
	mul.wide.u32 	%rd19, %r281, 4;
	add.s64 	%rd7, %rd6, %rd19;
	@%p5 bra 	$L__BB0_9;
	ld.global.u32 	%r282, [%rd7];
	xor.b32  	%r473, %r473, %r282;
	ld.global.u32 	%r283, [%rd7+4];
	xor.b32  	%r472, %r472, %r283;
	ld.global.u32 	%r284, [%rd7+8];
	xor.b32  	%r471, %r471, %r284;
	ld.global.u32 	%r285, [%rd7+12];
	xor.b32  	%r470, %r470, %r285;
	ld.global.u32 	%r286, [%rd7+16];
	xor.b32  	%r469, %r469, %r286;
$L__BB0_9:
	and.b32  	%r288, %r278, 2;
	setp.eq.s32 	%p6, %r288, 0;
	@%p6 bra 	$L__BB0_11;
	ld.global.u32 	%r289, [%rd7+20];
	xor.b32  	%r473, %r473, %r289;
	ld.global.u32 	%r290, [%rd7+24];
	xor.b32  	%r472, %r472, %r290;
	ld.global.u32 	%r291, [%rd7+28];
	xor.b32  	%r471, %r471, %r291;
	ld.global.u32 	%r292, [%rd7+32];
	xor.b32  	%r470, %r470, %r292;
	ld.global.u32 	%r293, [%rd7+36];
	xor.b32  	%r469, %r469, %r293;
$L__BB0_11:
	and.b32  	%r295, %r278, 4;
	setp.eq.s32 	%p7, %r295, 0;
	@%p7 bra 	$L__BB0_13;
	ld.global.u32 	%r296, [%rd7+40];
	xor.b32  	%r473, %r473, %r296;
	ld.global.u32 	%r297, [%rd7+44];
	xor.b32  	%r472, %r472, %r297;
	ld.global.u32 	%r298, [%rd7+48];
	xor.b32  	%r471, %r471, %r298;
	ld.global.u32 	%r299, [%rd7+52];
	xor.b32  	%r470, %r470, %r299;
	ld.global.u32 	%r300, [%rd7+56];
	xor.b32  	%r469, %r469, %r300;
$L__BB0_13:
	and.b32  	%r302, %r278, 8;
	setp.eq.s32 	%p8, %r302, 0;
	@%p8 bra 	$L__BB0_15;
	ld.global.u32 	%r303, [%rd7+60];
	xor.b32  	%r473, %r473, %r303;
	ld.global.u32 	%r304, [%rd7+64];
	xor.b32  	%r472, %r472, %r304;
	ld.global.u32 	%r305, [%rd7+68];
	xor.b32  	%r471, %r471, %r305;
	ld.global.u32 	%r306, [%rd7+72];
	xor.b32  	%r470, %r470, %r306;
	ld.global.u32 	%r307, [%rd7+76];
	xor.b32  	%r469, %r469, %r307;
$L__BB0_15:
	and.b32  	%r309, %r278, 16;
	setp.eq.s32 	%p9, %r309, 0;
	@%p9 bra 	$L__BB0_17;
	ld.global.u32 	%r310, [%rd7+80];
	xor.b32  	%r473, %r473, %r310;
	ld.global.u32 	%r311, [%rd7+84];
	xor.b32  	%r472, %r472, %r311;
	ld.global.u32 	%r312, [%rd7+88];
	xor.b32  	%r471, %r471, %r312;
	ld.global.u32 	%r313, [%rd7+92];
	xor.b32  	%r470, %r470, %r313;
	ld.global.u32 	%r314, [%rd7+96];
	xor.b32  	%r469, %r469, %r314;
$L__BB0_17:
	and.b32  	%r316, %r278, 32;
	setp.eq.s32 	%p10, %r316, 0;
	@%p10 bra 	$L__BB0_19;
	ld.global.u32 	%r317, [%rd7+100];
	xor.b32  	%r473, %r473, %r317;
	ld.global.u32 	%r318, [%rd7+104];
	xor.b32  	%r472, %r472, %r318;
	ld.global.u32 	%r319, [%rd7+108];
	xor.b32  	%r471, %r471, %r319;
	ld.global.u32 	%r320, [%rd7+112];
	xor.b32  	%r470, %r470, %r320;
	ld.global.u32 	%r321, [%rd7+116];
	xor.b32  	%r469, %r469, %r321;
$L__BB0_19:
	and.b32  	%r323, %r278, 64;
	setp.eq.s32 	%p11, %r323, 0;
	@%p11 bra 	$L__BB0_21;
	ld.global.u32 	%r324, [%rd7+120];
	xor.b32  	%r473, %r473, %r324;
	ld.global.u32 	%r325, [%rd7+124];
	xor.b32  	%r472, %r472, %r325;
	ld.global.u32 	%r326, [%rd7+128];
	xor.b32  	%r471, %r471, %r326;
	ld.global.u32 	%r327, [%rd7+132];
	xor.b32  	%r470, %r470, %r327;
	ld.global.u32 	%r328, [%rd7+136];
	xor.b32  	%r469, %r469, %r328;
$L__BB0_21:
	and.b32  	%r330, %r278, 128;
	setp.eq.s32 	%p12, %r330, 0;
	@%p12 bra 	$L__BB0_23;
	ld.global.u32 	%r331, [%rd7+140];
	xor.b32  	%r473, %r473, %r331;
	ld.global.u32 	%r332, [%rd7+144];
	xor.b32  	%r472, %r472, %r332;
	ld.global.u32 	%r333, [%rd7+148];
	xor.b32  	%r471, %r471, %r333;
	ld.global.u32 	%r334, [%rd7+152];
	xor.b32  	%r470, %r470, %r334;
	ld.global.u32 	%r335, [%rd7+156];
	xor.b32  	%r469, %r469, %r335;
$L__BB0_23:
	and.b32  	%r337, %r278, 256;
	setp.eq.s32 	%p13, %r337, 0;
	@%p13 bra 	$L__BB0_25;
	ld.global.u32 	%r338, [%rd7+160];
	xor.b32  	%r473, %r473, %r338;
	ld.global.u32 	%r339, [%rd7+164];
	xor.b32  	%r472, %r472, %r339;
	ld.global.u32 	%r340, [%rd7+168];
	xor.b32  	%r471, %r471, %r340;
	ld.global.u32 	%r341, [%rd7+172];
	xor.b32  	%r470, %r470, %r341;
	ld.global.u32 	%r342, [%rd7+176];
	xor.b32  	%r469, %r469, %r342;
$L__BB0_25:
	and.b32  	%r344, %r278, 512;
	setp.eq.s32 	%p14, %r344, 0;
	@%p14 bra 	$L__BB0_27;
	ld.global.u32 	%r345, [%rd7+180];
	xor.b32  	%r473, %r473, %r345;
	ld.global.u32 	%r346, [%rd7+184];
	xor.b32  	%r472, %r472, %r346;
	ld.global.u32 	%r347, [%rd7+188];
	xor.b32  	%r471, %r471, %r347;
	ld.global.u32 	%r348, [%rd7+192];
	xor.b32  	%r470, %r470, %r348;
	ld.global.u32 	%r349, [%rd7+196];
	xor.b32  	%r469, %r469, %r349;
$L__BB0_27:
	and.b32  	%r351, %r278, 1024;
	setp.eq.s32 	%p15, %r351, 0;
	@%p15 bra 	$L__BB0_29;
	ld.global.u32 	%r352, [%rd7+200];
	xor.b32  	%r473, %r473, %r352;
	ld.global.u32 	%r353, [%rd7+204];
	xor.b32  	%r472, %r472, %r353;
	ld.global.u32 	%r354, [%rd7+208];
	xor.b32  	%r471, %r471, %r354;
	ld.global.u32 	%r355, [%rd7+212];
	xor.b32  	%r470, %r470, %r355;
	ld.global.u32 	%r356, [%rd7+216];
	xor.b32  	%r469, %r469, %r356;
$L__BB0_29:
	and.b32  	%r358, %r278, 2048;
	setp.eq.s32 	%p16, %r358, 0;
	@%p16 bra 	$L__BB0_31;
	ld.global.u32 	%r359, [%rd7+220];
	xor.b32  	%r473, %r473, %r359;
	ld.global.u32 	%r360, [%rd7+224];
	xor.b32  	%r472, %r472, %r360;
	ld.global.u32 	%r361, [%rd7+228];
	xor.b32  	%r471, %r471, %r361;
	ld.global.u32 	%r362, [%rd7+232];
	xor.b32  	%r470, %r470, %r362;
	ld.global.u32 	%r363, [%rd7+236];
	xor.b32  	%r469, %r469, %r363;
$L__BB0_31:
	and.b32  	%r365, %r278, 4096;
	setp.eq.s32 	%p17, %r365, 0;
	@%p17 bra 	$L__BB0_33;
	ld.global.u32 	%r366, [%rd7+240];
	xor.b32  	%r473, %r473, %r366;
	ld.global.u32 	%r367, [%rd7+244];
	xor.b32  	%r472, %r472, %r367;
	ld.global.u32 	%r368, [%rd7+248];
	xor.b32  	%r471, %r471, %r368;
	ld.global.u32 	%r369, [%rd7+252];
	xor.b32  	%r470, %r470, %r369;
	ld.global.u32 	%r370, [%rd7+256];
	xor.b32  	%r469, %r469, %r370;
$L__BB0_33:
	and.b32  	%r372, %r278, 8192;
	setp.eq.s32 	%p18, %r372, 0;
	@%p18 bra 	$L__BB0_35;
	ld.global.u32 	%r373, [%rd7+260];
	xor.b32  	%r473, %r473, %r373;
	ld.global.u32 	%r374, [%rd7+264];
	xor.b32  	%r472, %r472, %r374;
	ld.global.u32 	%r375, [%rd7+268];
	xor.b32  	%r471, %r471, %r375;
	ld.global.u32 	%r376, [%rd7+272];
	xor.b32  	%r470, %r470, %r376;
	ld.global.u32 	%r377, [%rd7+276];
	xor.b32  	%r469, %r469, %r377;
$L__BB0_35:
	and.b32  	%r379, %r278, 16384;
	setp.eq.s32 	%p19, %r379, 0;
	@%p19 bra 	$L__BB0_37;
	ld.global.u32 	%r380, [%rd7+280];
	xor.b32  	%r473, %r473, %r380;
	ld.global.u32 	%r381, [%rd7+284];
	xor.b32  	%r472, %r472, %r381;
	ld.global.u32 	%r382, [%rd7+288];
	xor.b32  	%r471, %r471, %r382;
	ld.global.u32 	%r383, [%rd7+292];
	xor.b32  	%r470, %r470, %r383;
	ld.global.u32 	%r384, [%rd7+296];
	xor.b32  	%r469, %r469, %r384;
$L__BB0_37:
	and.b32  	%r386, %r278, 32768;
	setp.eq.s32 	%p20, %r386, 0;
	@%p20 bra 	$L__BB0_39;
	ld.global.u32 	%r387, [%rd7+300];
	xor.b32  	%r473, %r473, %r387;
	ld.global.u32 	%r388, [%rd7+304];
	xor.b32  	%r472, %r472, %r388;
	ld.global.u32 	%r389, [%rd7+308];
	xor.b32  	%r471, %r471, %r389;
	ld.global.u32 	%r390, [%rd7+312];
	xor.b32  	%r470, %r470, %r390;
	ld.global.u32 	%r391, [%rd7+316];
	xor.b32  	%r469, %r469, %r391;
$L__BB0_39:
	add.s32 	%r468, %r468, 16;
	setp.ne.s32 	%p21, %r468, 32;
	@%p21 bra 	$L__BB0_7;
	mad.lo.s32 	%r392, %r462, -31, %r18;
	add.s32 	%r462, %r392, 1;
	setp.ne.s32 	%p22, %r462, 5;
	@%p22 bra 	$L__BB0_6;
	st.global.u32 	[%rd3+4], %r473;
	st.global.u32 	[%rd3+8], %r472;
	st.global.u32 	[%rd3+12], %r471;
	st.global.u32 	[%rd3+16], %r470;
	st.global.u32 	[%rd3+20], %r469;
	add.s32 	%r456, %r456, 1;
	setp.lt.u32 	%p23, %r456, %r9;
	@%p23 bra 	$L__BB0_5;
$L__BB0_42:
	shr.u64 	%rd8, %rd28, 2;
	add.s32 	%r455, %r455, 1;
	setp.gt.u64 	%p24, %rd28, 3;
	mov.u64 	%rd28, %rd8;
	@%p24 bra 	$L__BB0_3;
	ld.global.v2.u32 	{%r591, %r590}, [%rd3];
	ld.global.v2.u32 	{%r589, %r588}, [%rd3+8];
	ld.global.v2.u32 	{%r587, %r586}, [%rd3+16];
$L__BB0_44:
	mov.b32 	%r393, 0;
	st.global.v2.u32 	[%rd3+24], {%r393, %r393};
	st.global.u32 	[%rd3+32], %r393;
	mov.b64 	%rd20, 0;
	st.global.u64 	[%rd3+40], %rd20;
	setp.lt.s32 	%p25, %r263, 1;
	@%p25 bra 	$L__BB0_54;
	shl.b32 	%r207, %r1, 9;
	and.b32  	%r208, %r263, 3;
	setp.lt.u32 	%p26, %r263, 4;
	mov.b32 	%r579, 0;
	mov.u32 	%r573, %r588;
	mov.u32 	%r574, %r587;
	mov.u32 	%r575, %r586;
	@%p26 bra 	$L__BB0_49;
	and.b32  	%r579, %r263, 2147483644;
	neg.s32 	%r557, %r579;
	add.s32 	%r556, %r591, 724874;
	add.s64 	%rd9, %rd1, 3;
	mov.u32 	%r555, %r207;
$L__BB0_47:
	.pragma "nounroll";
	mov.u32 	%r218, %r586;
	cvt.s64.s32 	%rd21, %r555;
	add.s64 	%rd22, %rd9, %rd21;
	shr.u32 	%r397, %r590, 2;
	xor.b32  	%r398, %r397, %r590;
	shl.b32 	%r399, %r218, 4;
	shl.b32 	%r400, %r398, 1;
	xor.b32  	%r401, %r399, %r400;
	xor.b32  	%r402, %r401, %r218;
	xor.b32  	%r219, %r402, %r398;
	add.s32 	%r403, %r556, %r219;
	add.s32 	%r404, %r403, -362437;
	cvt.rn.f32.u32 	%f1, %r404;
	fma.rn.f32 	%f2, %f1, 0f2F800000, 0f2F000000;
	setp.gt.f32 	%p27, %f2, 0f3F000000;
	selp.b16 	%rs1, 1, -1, %p27;
	st.global.u8 	[%rd22+-3], %rs1;
	shr.u32 	%r405, %r589, 2;
	xor.b32  	%r406, %r405, %r589;
	shl.b32 	%r407, %r219, 4;
	shl.b32 	%r408, %r406, 1;
	xor.b32  	%r409, %r407, %r408;
	xor.b32  	%r410, %r409, %r219;
	xor.b32  	%r573, %r410, %r406;
	add.s32 	%r411, %r556, %r573;
	cvt.rn.f32.u32 	%f3, %r411;
	fma.rn.f32 	%f4, %f3, 0f2F800000, 0f2F000000;
	setp.gt.f32 	%p28, %f4, 0f3F000000;
	selp.b16 	%rs2, 1, -1, %p28;
	st.global.u8 	[%rd22+-2], %rs2;
	shr.u32 	%r412, %r588, 2;
	xor.b32  	%r413, %r412, %r588;
	shl.b32 	%r414, %r573, 4;
	shl.b32 	%r415, %r413, 1;
	xor.b32  	%r416, %r414, %r415;
	xor.b32  	%r417, %r416, %r573;
	xor.b32  	%r574, %r417, %r413;
	add.s32 	%r418, %r556, %r574;
	add.s32 	%r419, %r418, 362437;
	cvt.rn.f32.u32 	%f5, %r419;
	fma.rn.f32 	%f6, %f5, 0f2F800000, 0f2F000000;
	setp.gt.f32 	%p29, %f6, 0f3F000000;
	selp.b16 	%rs3, 1, -1, %p29;
	st.global.u8 	[%rd22+-1], %rs3;
	shr.u32 	%r420, %r587, 2;
	xor.b32  	%r421, %r420, %r587;
	shl.b32 	%r422, %r574, 4;
	shl.b32 	%r423, %r421, 1;
	xor.b32  	%r424, %r422, %r423;
	xor.b32  	%r425, %r424, %r574;
	xor.b32  	%r586, %r425, %r421;
	add.s32 	%r426, %r556, %r586;
	add.s32 	%r427, %r426, 724874;
	cvt.rn.f32.u32 	%f7, %r427;
	fma.rn.f32 	%f8, %f7, 0f2F800000, 0f2F000000;
	setp.gt.f32 	%p30, %f8, 0f3F000000;
	selp.b16 	%rs4, 1, -1, %p30;
	st.global.u8 	[%rd22], %rs4;
	add.s32 	%r557, %r557, 4;
	add.s32 	%r556, %r556, 1449748;
	add.s32 	%r555, %r555, 4;
	setp.ne.s32 	%p31, %r557, 0;
	mov.u32 	%r589, %r219;
	mov.u32 	%r588, %r573;
	mov.u32 	%r587, %r574;
	mov.u32 	%r590, %r218;
	@%p31 bra 	$L__BB0_47;
	add.s32 	%r591, %r556, -724874;
	mov.u32 	%r590, %r218;
	mov.u32 	%r589, %r219;
	mov.u32 	%r588, %r573;
	mov.u32 	%r587, %r574;
	mov.u32 	%r575, %r586;
$L__BB0_49:
	setp.eq.s32 	%p32, %r208, 0;
	@%p32 bra 	$L__BB0_54;
	setp.eq.s32 	%p33, %r208, 1;
	mov.u32 	%r581, %r590;
	mov.u32 	%r582, %r589;
	mov.u32 	%r583, %r573;
	mov.u32 	%r584, %r574;
	mov.u32 	%r585, %r575;
	@%p33 bra 	$L__BB0_52;
	shr.u32 	%r429, %r590, 2;
	xor.b32  	%r430, %r429, %r590;
	shl.b32 	%r431, %r575, 4;
	shl.b32 	%r432, %r430, 1;
	xor.b32  	%r433, %r431, %r432;
	xor.b32  	%r434, %r433, %r575;
	xor.b32  	%r587, %r434, %r430;
	add.s32 	%r435, %r591, %r587;
	add.s32 	%r436, %r435, 362437;
	cvt.rn.f32.u32 	%f9, %r436;
	fma.rn.f32 	%f10, %f9, 0f2F800000, 0f2F000000;
	setp.gt.f32 	%p34, %f10, 0f3F000000;
	selp.b16 	%rs5, 1, -1, %p34;
	add.s32 	%r437, %r207, %r579;
	cvt.s64.s32 	%rd23, %r437;
	add.s64 	%rd24, %rd1, %rd23;
	st.global.u8 	[%rd24], %rs5;
	shr.u32 	%r438, %r589, 2;
	xor.b32  	%r439, %r438, %r589;
	shl.b32 	%r440, %r587, 4;
	shl.b32 	%r441, %r439, 1;
	xor.b32  	%r442, %r440, %r441;
	xor.b32  	%r443, %r442, %r587;
	xor.b32  	%r586, %r443, %r439;
	add.s32 	%r591, %r591, 724874;
	add.s32 	%r444, %r586, %r591;
	cvt.rn.f32.u32 	%f11, %r444;
	fma.rn.f32 	%f12, %f11, 0f2F800000, 0f2F000000;
	setp.gt.f32 	%p35, %f12, 0f3F000000;
	selp.b16 	%rs6, 1, -1, %p35;
	st.global.u8 	[%rd24+1], %rs6;
	add.s32 	%r579, %r579, 2;
	mov.u32 	%r581, %r573;
	mov.u32 	%r582, %r574;
	mov.u32 	%r583, %r575;
	mov.u32 	%r584, %r587;
	mov.u32 	%r585, %r586;
$L__BB0_52:
	and.b32  	%r445, %r263, 1;
	setp.eq.b32 	%p36, %r445, 1;
	not.pred 	%p37, %p36;
	mov.u32 	%r588, %r575;
	mov.u32 	%r589, %r574;
	mov.u32 	%r590, %r573;
	@%p37 bra 	$L__BB0_54;
	shr.u32 	%r446, %r581, 2;
	xor.b32  	%r447, %r446, %r581;
	shl.b32 	%r448, %r585, 4;
	shl.b32 	%r449, %r447, 1;
	xor.b32  	%r450, %r448, %r449;
	xor.b32  	%r451, %r450, %r585;
	xor.b32  	%r586, %r451, %r447;
	add.s32 	%r591, %r591, 362437;
	add.s32 	%r452, %r586, %r591;
	cvt.rn.f32.u32 	%f13, %r452;
	fma.rn.f32 	%f14, %f13, 0f2F800000, 0f2F000000;
	setp.gt.f32 	%p38, %f14, 0f3F000000;
	selp.b16 	%rs7, 1, -1, %p38;
	add.s32 	%r453, %r207, %r579;
	cvt.s64.s32 	%rd25, %r453;
	add.s64 	%rd26, %rd1, %rd25;
	st.global.u8 	[%rd26], %rs7;
	mov.u32 	%r587, %r585;
	mov.u32 	%r588, %r584;
	mov.u32 	%r589, %r583;
	mov.u32 	%r590, %r582;
$L__BB0_54:
	st.global.v2.u32 	[%rd3], {%r591, %r590};
	st.global.v2.u32 	[%rd3+8], {%r589, %r588};
	st.global.v2.u32 	[%rd3+16], {%r587, %r586};
	mov.b32 	%r454, 0;
	st.global.v2.u32 	[%rd3+24], {%r454, %r454};
	st.global.u32 	[%rd3+32], %r454;
	mov.b64 	%rd27, 0;
	st.global.u64 	[%rd3+40], %rd27;
$L__BB0_55:
	ret;

}
	// .globl	_Z13verify_kerneliPaPx
.visible .entry _Z13verify_kerneliPaPx(
	.param .u32 _Z13verify_kerneliPaPx_param_0,
	.param .u64 .ptr .align 1 _Z13verify_kerneliPaPx_param_1,
	.param .u64 .ptr .align 1 _Z13verify_kerneliPaPx_param_2
)
{
	.reg .pred 	%p<16>;
	.reg .b16 	%rs<29>;
	.reg .b32 	%r<136>;
	.reg .b64 	%rd<20>;
	// demoted variable
	.shared .align 1 .b8 _ZZ13verify_kerneliPaPxE5s_seq[512];
	// demoted variable
	.shared .align 8 .u64 _ZZ13verify_kerneliPaPxE8s_energy;
	ld.param.u32 	%r37, [_Z13verify_kerneliPaPx_param_0];
	ld.param.u64 	%rd4, [_Z13verify_kerneliPaPx_param_1];
	ld.param.u64 	%rd5, [_Z13verify_kerneliPaPx_param_2];
	mov.u32 	%r1, %ctaid.x;
	mov.u32 	%r2, %tid.x;
	setp.ge.s32 	%p1, %r2, %r37;
	@%p1 bra 	$L__BB1_2;
	cvta.to.global.u64 	%rd6, %rd4;
	shl.b32 	%r38, %r1, 9;
	add.s32 	%r39, %r38, %r2;
	cvt.u64.u32 	%rd7, %r39;
	add.s64 	%rd8, %rd6, %rd7;
	ld.global.s8 	%rs10, [%rd8];
	setp.lt.s16 	%p2, %rs10, 1;
	selp.b16 	%rs11, -1, 1, %p2;
	mov.u32 	%r40, _ZZ13verify_kerneliPaPxE5s_seq;
	add.s32 	%r41, %r40, %r2;
	st.shared.u8 	[%r41], %rs11;
$L__BB1_2:
	setp.ne.s32 	%p3, %r2, 0;
	@%p3 bra 	$L__BB1_4;
	mov.b64 	%rd9, 0;
	st.shared.u64 	[_ZZ13verify_kerneliPaPxE8s_energy], %rd9;
$L__BB1_4:
	bar.sync 	0;
	add.s32 	%r122, %r2, 1;
	setp.ge.s32 	%p4, %r122, %r37;
	mov.b64 	%rd19, 0;
	@%p4 bra 	$L__BB1_19;
	mov.u32 	%r4, %ntid.x;
	not.b32 	%r43, %r2;
	add.s32 	%r5, %r37, %r43;
	add.s32 	%r6, %r37, -2;
	cvt.u16.u32 	%rs14, %r37;
	cvt.u16.u32 	%rs15, %r2;
	xor.b16  	%rs16, %rs15, 7;
	add.s16 	%rs1, %rs16, %rs14;
	cvt.u16.u32 	%rs2, %r4;
	xor.b16  	%rs17, %rs15, 3;
	add.s16 	%rs3, %rs17, %rs14;
	mov.b64 	%rd19, 0;
	mov.b32 	%r121, 0;
	mov.b16 	%rs27, 0;
	prmt.b32 	%r112, %r113, %r114, 0x3340U;
	mov.u16 	%rs28, %rs27;
$L__BB1_6:
	mul.lo.s32 	%r45, %r4, %r121;
	sub.s32 	%r9, %r5, %r45;
	add.s32 	%r10, %r2, %r45;
	setp.le.s32 	%p5, %r37, %r122;
	mov.b32 	%r135, 0;
	@%p5 bra 	$L__BB1_18;
	sub.s32 	%r48, %r6, %r10;
	setp.lt.u32 	%p6, %r48, 7;
	mov.b32 	%r130, 0;
	mov.u32 	%r135, %r130;
	@%p6 bra 	$L__BB1_10;
	and.b32  	%r130, %r9, -8;
	mov.u32 	%r51, _ZZ13verify_kerneliPaPxE5s_seq;
	add.s32 	%r123, %r51, 3;
	neg.s32 	%r124, %r130;
	mov.b32 	%r135, 0;
$L__BB1_9:
	.pragma "nounroll";
	add.s32 	%r52, %r123, %r122;
	ld.shared.u8 	%r53, [%r52];
	ld.shared.u8 	%r54, [%r52+-1];
	prmt.b32 	%r55, %r54, %r53, 0x3340U;
	ld.shared.u8 	%r56, [%r52+-2];
	ld.shared.u8 	%r57, [%r52+-3];
	prmt.b32 	%r58, %r57, %r56, 0x3340U;
	prmt.b32 	%r59, %r58, %r55, 0x5410U;
	ld.shared.u8 	%r60, [%r123];
	ld.shared.u8 	%r61, [%r123+-1];
	prmt.b32 	%r62, %r61, %r60, 0x3340U;
	ld.shared.u8 	%r63, [%r123+-2];
	ld.shared.u8 	%r64, [%r123+-3];
	prmt.b32 	%r65, %r64, %r63, 0x3340U;
	prmt.b32 	%r66, %r65, %r62, 0x5410U;
	dp4a.s32.s32 	%r67, %r59, %r66, %r135;
	ld.shared.u8 	%r68, [%r52+4];
	ld.shared.u8 	%r69, [%r52+3];
	prmt.b32 	%r70, %r69, %r68, 0x3340U;
	ld.shared.u8 	%r71, [%r52+2];
	ld.shared.u8 	%r72, [%r52+1];
	prmt.b32 	%r73, %r72, %r71, 0x3340U;
	prmt.b32 	%r74, %r73, %r70, 0x5410U;
	ld.shared.u8 	%r75, [%r123+4];
	ld.shared.u8 	%r76, [%r123+3];
	prmt.b32 	%r77, %r76, %r75, 0x3340U;
	ld.shared.u8 	%r78, [%r123+2];
	ld.shared.u8 	%r79, [%r123+1];
	prmt.b32 	%r80, %r79, %r78, 0x3340U;
	prmt.b32 	%r81, %r80, %r77, 0x5410U;
	dp4a.s32.s32 	%r135, %r74, %r81, %r67;
	add.s32 	%r124, %r124, 8;
	add.s32 	%r123, %r123, 8;
	setp.ne.s32 	%p7, %r124, 0;
	@%p7 bra 	$L__BB1_9;
$L__BB1_10:
	and.b32  	%r82, %r9, 7;
	setp.eq.s32 	%p8, %r82, 0;
	@%p8 bra 	$L__BB1_18;
	mul.lo.s16 	%rs18, %rs28, %rs2;
	sub.s16 	%rs19, %rs1, %rs18;
	cvt.u32.u16 	%r84, %rs19;
	and.b32  	%r22, %r84, 7;
	add.s32 	%r85, %r22, -1;
	setp.lt.u32 	%p9, %r85, 3;
	@%p9 bra 	$L__BB1_13;
	mov.u32 	%r86, _ZZ13verify_kerneliPaPxE5s_seq;
	add.s32 	%r87, %r86, %r130;
	add.s32 	%r88, %r87, %r122;
	ld.shared.u8 	%r89, [%r88+3];
	ld.shared.u8 	%r90, [%r88+2];
	prmt.b32 	%r91, %r90, %r89, 0x3340U;
	ld.shared.u8 	%r92, [%r88+1];
	ld.shared.u8 	%r93, [%r88];
	prmt.b32 	%r94, %r93, %r92, 0x3340U;
	prmt.b32 	%r95, %r94, %r91, 0x5410U;
	ld.shared.u8 	%r96, [%r87+3];
	ld.shared.u8 	%r97, [%r87+2];
	prmt.b32 	%r98, %r97, %r96, 0x3340U;
	ld.shared.u8 	%r99, [%r87+1];
	ld.shared.u8 	%r100, [%r87];
	prmt.b32 	%r101, %r100, %r99, 0x3340U;
	prmt.b32 	%r102, %r101, %r98, 0x5410U;
	dp4a.s32.s32 	%r135, %r95, %r102, %r135;
	add.s32 	%r130, %r130, 4;
$L__BB1_13:
	and.b32  	%r103, %r22, 3;
	setp.eq.s32 	%p10, %r103, 0;
	@%p10 bra 	$L__BB1_18;
	mul.lo.s16 	%rs20, %rs27, %rs2;
	sub.s16 	%rs7, %rs3, %rs20;
	and.b16  	%rs21, %rs7, 3;
	setp.eq.s16 	%p11, %rs21, 1;
	@%p11 bra 	$L__BB1_16;
	mov.u32 	%r105, _ZZ13verify_kerneliPaPxE5s_seq;
	add.s32 	%r106, %r105, %r130;
	add.s32 	%r107, %r106, %r122;
	ld.shared.s8 	%rs22, [%r107];
	ld.shared.s8 	%rs23, [%r107+1];
	mov.b32 	%r108, {%rs22, %rs23};
	ld.shared.u8 	%r109, [%r106+1];
	ld.shared.u8 	%r110, [%r106];
	prmt.b32 	%r111, %r110, %r109, 0x3340U;
	prmt.b32 	%r115, %r111, %r112, 0x5410U;
	dp2a.lo.s32.s32 	%r135, %r108, %r115, %r135;
	add.s32 	%r130, %r130, 2;
$L__BB1_16:
	and.b16  	%rs24, %rs7, 1;
	setp.eq.b16 	%p12, %rs24, 1;
	not.pred 	%p13, %p12;
	@%p13 bra 	$L__BB1_18;
	mov.u32 	%r116, _ZZ13verify_kerneliPaPxE5s_seq;
	add.s32 	%r117, %r116, %r130;
	ld.shared.s8 	%rs25, [%r117];
	add.s32 	%r118, %r117, %r122;
	ld.shared.s8 	%rs26, [%r118];
	mul.wide.s16 	%r119, %rs26, %rs25;
	add.s32 	%r135, %r119, %r135;
$L__BB1_18:
	mul.lo.s32 	%r120, %r135, %r135;
	cvt.u64.u32 	%rd12, %r120;
	add.s64 	%rd19, %rd19, %rd12;
	add.s32 	%r122, %r122, %r4;
	setp.lt.s32 	%p14, %r122, %r37;
	add.s32 	%r121, %r121, 1;
	add.s16 	%rs28, %rs28, 1;
	add.s16 	%rs27, %rs27, 1;
	@%p14 bra 	$L__BB1_6;
$L__BB1_19:
	setp.ne.s32 	%p15, %r2, 0;
	atom.shared.add.u64 	%rd13, [_ZZ13verify_kerneliPaPxE8s_energy], %rd19;
	bar.sync 	0;
	@%p15 bra 	$L__BB1_21;
	ld.shared.u64 	%rd14, [_ZZ13verify_kerneliPaPxE8s_energy];
	cvta.to.global.u64 	%rd15, %rd5;
	mul.wide.u32 	%rd16, %r1, 8;
	add.s64 	%rd17, %rd15, %rd16;
	st.global.u64 	[%rd17], %rd14;
$L__BB1_21:
	ret;

}
	// .globl	_Z11tabu_kerneliiPaP17curandStateXORWOW
.visible .entry _Z11tabu_kerneliiPaP17curandStateXORWOW(
	.param .u32 _Z11tabu_kerneliiPaP17curandStateXORWOW_param_0,
	.param .u32 _Z11tabu_kerneliiPaP17curandStateXORWOW_param_1,
	.param .u64 .ptr .align 1 _Z11tabu_kerneliiPaP17curandStateXORWOW_param_2,
	.param .u64 .ptr .align 1 _Z11tabu_kerneliiPaP17curandStateXORWOW_param_3
)
{
	.reg .pred 	%p<125>;
	.reg .b16 	%rs<15>;
	.reg .b32 	%r<584>;
	.reg .b32 	%f<2>;
	.reg .b64 	%rd<281>;
	.reg .b64 	%fd<2>;
	// demoted variable
	.shared .align 8 .u64 _ZZ11tabu_kerneliiPaP17curandStateXORWOWE7s_cur_e;
	// demoted variable
	.shared .align 8 .u64 _ZZ11tabu_kerneliiPaP17curandStateXORWOWE8s_best_e;
	// demoted variable
	.shared .align 8 .b8 _ZZ11tabu_kerneliiPaP17curandStateXORWOWE8s_warp_d[64];
	// demoted variable
	.shared .align 4 .b8 _ZZ11tabu_kerneliiPaP17curandStateXORWOWE8s_warp_i[32];
	// demoted variable
	.shared .align 1 .u8 _ZZ11tabu_kerneliiPaP17curandStateXORWOWE5s_upd;
	ld.param.u32 	%r218, [_Z11tabu_kerneliiPaP17curandStateXORWOW_param_0];
	ld.param.u32 	%r219, [_Z11tabu_kerneliiPaP17curandStateXORWOW_param_1];
	ld.param.u64 	%rd107, [_Z11tabu_kerneliiPaP17curandStateXORWOW_param_2];
	ld.param.u64 	%rd108, [_Z11tabu_kerneliiPaP17curandStateXORWOW_param_3];
	cvta.to.global.u64 	%rd109, %rd107;
	cvta.to.global.u64 	%rd110, %rd108;
	mov.u32 	%r220, smem;
	cvt.u64.u32 	%rd111, %r220;
	cvta.shared.u64 	%rd112, %rd111;
	add.s64 	%rd113, %rd112, 1031;
	and.b64  	%rd1, %rd113, -8;
	mov.u32 	%r221, %ctaid.x;
	mov.u32 	%r1, %tid.x;
	mul.wide.u32 	%rd114, %r221, 48;
	add.s64 	%rd2, %rd110, %rd114;
	ld.global.v2.u32 	{%r583, %r582}, [%rd2];
	ld.global.v2.u32 	{%r573, %r572}, [%rd2+8];
	ld.global.v2.u32 	{%r571, %r570}, [%rd2+16];
	ld.global.v2.u32 	{%r8, %r9}, [%rd2+24];
	ld.global.f32 	%f1, [%rd2+32];
	ld.global.f64 	%fd1, [%rd2+40];
	setp.ge.s32 	%p2, %r1, %r218;
	shl.b32 	%r222, %r221, 9;
	add.s32 	%r223, %r222, %r1;
	cvt.u64.u32 	%rd115, %r223;
	add.s64 	%rd3, %rd109, %rd115;
	add.s32 	%r10, %r220, %r1;
	mul.wide.u32 	%rd116, %r1, 4;
	add.s64 	%rd4, %rd1, %rd116;
	@%p2 bra 	$L__BB2_2;
	ld.global.s8 	%rs1, [%rd3];
	setp.lt.s16 	%p3, %rs1, 1;
	selp.b16 	%rs2, -1, 1, %p3;
	st.shared.u8 	[%r10], %rs2;
	st.shared.u8 	[%r10+512], %rs2;
	mov.b32 	%r224, 0;
	st.u32 	[%rd4+2048], %r224;
$L__BB2_2:
	setp.lt.s32 	%p4, %r1, %r218;
	bar.sync 	0;
	setp.ne.s32 	%p5, %r1, 0;
	and.pred  	%p1, %p5, %p4;
	not.pred 	%p6, %p1;
	@%p6 bra 	$L__BB2_16;
	sub.s32 	%r11, %r218, %r1;
	setp.lt.s32 	%p7, %r11, 1;
	mov.b32 	%r494, 0;
	@%p7 bra 	$L__BB2_15;
	and.b32  	%r12, %r11, 7;
	sub.s32 	%r228, %r1, %r218;
	setp.gt.u32 	%p8, %r228, -8;
	mov.b32 	%r489, 0;
	mov.u32 	%r494, %r489;
	@%p8 bra 	$L__BB2_7;
	and.b32  	%r489, %r11, 2147483640;
	mov.b32 	%r483, 0;
	mov.u32 	%r494, %r483;
$L__BB2_6:
	.pragma "nounroll";
	add.s32 	%r231, %r220, %r483;
	ld.shared.v2.b32 	{%r232, %r233}, [%r231];
	add.s32 	%r234, %r231, %r1;
	ld.shared.u8 	%r235, [%r234+3];
	ld.shared.u8 	%r236, [%r234+2];
	prmt.b32 	%r237, %r236, %r235, 0x3340U;
	ld.shared.u8 	%r238, [%r234+1];
	ld.shared.u8 	%r239, [%r234];
	prmt.b32 	%r240, %r239, %r238, 0x3340U;
	prmt.b32 	%r241, %r240, %r237, 0x5410U;
	dp4a.s32.s32 	%r242, %r241, %r232, %r494;
	ld.shared.u8 	%r243, [%r234+7];
	ld.shared.u8 	%r244, [%r234+6];
	prmt.b32 	%r245, %r244, %r243, 0x3340U;
	ld.shared.u8 	%r246, [%r234+5];
	ld.shared.u8 	%r247, [%r234+4];
	prmt.b32 	%r248, %r247, %r246, 0x3340U;
	prmt.b32 	%r249, %r248, %r245, 0x5410U;
	dp4a.s32.s32 	%r494, %r249, %r233, %r242;
	add.s32 	%r483, %r483, 8;
	setp.ne.s32 	%p9, %r483, %r489;
	@%p9 bra 	$L__BB2_6;
$L__BB2_7:
	setp.eq.s32 	%p10, %r12, 0;
	@%p10 bra 	$L__BB2_15;
	and.b32  	%r21, %r11, 3;
	setp.lt.u32 	%p11, %r12, 4;
	@%p11 bra 	$L__BB2_10;
	add.s32 	%r252, %r220, %r489;
	add.s32 	%r253, %r252, %r1;
	ld.shared.u8 	%r254, [%r253+3];
	ld.shared.u8 	%r255, [%r253+2];
	prmt.b32 	%r256, %r255, %r254, 0x3340U;
	ld.shared.u8 	%r257, [%r253+1];
	ld.shared.u8 	%r258, [%r253];
	prmt.b32 	%r259, %r258, %r257, 0x3340U;
	prmt.b32 	%r260, %r259, %r256, 0x5410U;
	ld.shared.u8 	%r261, [%r252+3];
	ld.shared.u8 	%r262, [%r252+2];
	prmt.b32 	%r263, %r262, %r261, 0x3340U;
	ld.shared.u8 	%r264, [%r252+1];
	ld.shared.u8 	%r265, [%r252];
	prmt.b32 	%r266, %r265, %r264, 0x3340U;
	prmt.b32 	%r267, %r266, %r263, 0x5410U;
	dp4a.s32.s32 	%r494, %r260, %r267, %r494;
	add.s32 	%r489, %r489, 4;
$L__BB2_10:
	setp.eq.s32 	%p12, %r21, 0;
	@%p12 bra 	$L__BB2_15;
	setp.eq.s32 	%p13, %r21, 1;
	@%p13 bra 	$L__BB2_13;
	add.s32 	%r270, %r220, %r489;
	add.s32 	%r271, %r270, %r1;
	ld.shared.s8 	%rs3, [%r271];
	ld.shared.s8 	%rs4, [%r271+1];
	mov.b32 	%r272, {%rs3, %rs4};
	ld.shared.u8 	%r273, [%r270+1];
	ld.shared.u8 	%r274, [%r270];
	prmt.b32 	%r275, %r274, %r273, 0x3340U;
	prmt.b32 	%r276, %r277, %r278, 0x3340U;
	prmt.b32 	%r279, %r275, %r276, 0x5410U;
	dp2a.lo.s32.s32 	%r494, %r272, %r279, %r494;
	add.s32 	%r489, %r489, 2;
$L__BB2_13:
	and.b32  	%r280, %r11, 1;
	setp.eq.b32 	%p14, %r280, 1;
	not.pred 	%p15, %p14;
	@%p15 bra 	$L__BB2_15;
	add.s32 	%r282, %r220, %r489;
	ld.shared.s8 	%rs5, [%r282];
	add.s32 	%r283, %r282, %r1;
	ld.shared.s8 	%rs6, [%r283];
	mul.wide.s16 	%r284, %rs6, %rs5;
	add.s32 	%r494, %r284, %r494;
$L__BB2_15:
	st.u32 	[%rd4], %r494;
$L__BB2_16:
	bar.sync 	0;
	setp.ne.s32 	%p16, %r1, 0;
	@%p16 bra 	$L__BB2_31;
	setp.lt.s32 	%p17, %r218, 2;
	mov.b64 	%rd234, 0;
	@%p17 bra 	$L__BB2_30;
	add.s32 	%r34, %r218, -1;
	add.s32 	%r286, %r218, -2;
	and.b32  	%r35, %r34, 15;
	setp.lt.u32 	%p18, %r286, 15;
	mov.b64 	%rd234, 0;
	mov.b32 	%r497, 1;
	@%p18 bra 	$L__BB2_21;
	and.b32  	%r36, %r34, -16;
	mov.b64 	%rd234, 0;
	mov.b32 	%r495, 1;
$L__BB2_20:
	.pragma "nounroll";
	mul.wide.u32 	%rd121, %r495, 4;
	add.s64 	%rd122, %rd1, %rd121;
	ld.u32 	%r288, [%rd122];
	mul.wide.s32 	%rd123, %r288, %r288;
	add.s64 	%rd124, %rd123, %rd234;
	ld.u32 	%r289, [%rd122+4];
	mul.wide.s32 	%rd125, %r289, %r289;
	add.s64 	%rd126, %rd125, %rd124;
	ld.u32 	%r290, [%rd122+8];
	mul.wide.s32 	%rd127, %r290, %r290;
	add.s64 	%rd128, %rd127, %rd126;
	ld.u32 	%r291, [%rd122+12];
	mul.wide.s32 	%rd129, %r291, %r291;
	add.s64 	%rd130, %rd129, %rd128;
	ld.u32 	%r292, [%rd122+16];
	mul.wide.s32 	%rd131, %r292, %r292;
	add.s64 	%rd132, %rd131, %rd130;
	ld.u32 	%r293, [%rd122+20];
	mul.wide.s32 	%rd133, %r293, %r293;
	add.s64 	%rd134, %rd133, %rd132;
	ld.u32 	%r294, [%rd122+24];
	mul.wide.s32 	%rd135, %r294, %r294;
	add.s64 	%rd136, %rd135, %rd134;
	ld.u32 	%r295, [%rd122+28];
	mul.wide.s32 	%rd137, %r295, %r295;
	add.s64 	%rd138, %rd137, %rd136;
	ld.u32 	%r296, [%rd122+32];
	mul.wide.s32 	%rd139, %r296, %r296;
	add.s64 	%rd140, %rd139, %rd138;
	ld.u32 	%r297, [%rd122+36];
	mul.wide.s32 	%rd141, %r297, %r297;
	add.s64 	%rd142, %rd141, %rd140;
	ld.u32 	%r298, [%rd122+40];
	mul.wide.s32 	%rd143, %r298, %r298;
	add.s64 	%rd144, %rd143, %rd142;
	ld.u32 	%r299, [%rd122+44];
	mul.wide.s32 	%rd145, %r299, %r299;
	add.s64 	%rd146, %rd145, %rd144;
	ld.u32 	%r300, [%rd122+48];
	mul.wide.s32 	%rd147, %r300, %r300;
	add.s64 	%rd148, %rd147, %rd146;
	ld.u32 	%r301, [%rd122+52];
	mul.wide.s32 	%rd149, %r301, %r301;
	add.s64 	%rd150, %rd149, %rd148;
	ld.u32 	%r302, [%rd122+56];
	mul.wide.s32 	%rd151, %r302, %r302;
	add.s64 	%rd152, %rd151, %rd150;
	ld.u32 	%r303, [%rd122+60];
	mul.wide.s32 	%rd153, %r303, %r303;
	add.s64 	%rd234, %rd153, %rd152;
	add.s32 	%r497, %r495, 16;
	add.s32 	%r304, %r495, 15;
	setp.ne.s32 	%p19, %r304, %r36;
	mov.u32 	%r495, %r497;
	@%p19 bra 	$L__BB2_20;
$L__BB2_21:
	setp.eq.s32 	%p20, %r35, 0;
	@%p20 bra 	$L__BB2_30;
	and.b32  	%r40, %r34, 7;
	setp.lt.u32 	%p21, %r35, 8;
	@%p21 bra 	$L__BB2_24;
	mul.wide.u32 	%rd155, %r497, 4;
	add.s64 	%rd156, %rd1, %rd155;
	ld.u32 	%r305, [%rd156];
	mul.wide.s32 	%rd157, %r305, %r305;
	add.s64 	%rd158, %rd157, %rd234;
	ld.u32 	%r306, [%rd156+4];
	mul.wide.s32 	%rd159, %r306, %r306;
	add.s64 	%rd160, %rd159, %rd158;
	ld.u32 	%r307, [%rd156+8];
	mul.wide.s32 	%rd161, %r307, %r307;
	add.s64 	%rd162, %rd161, %rd160;
	ld.u32 	%r308, [%rd156+12];
	mul.wide.s32 	%rd163, %r308, %r308;
	add.s64 	%rd164, %rd163, %rd162;
	ld.u32 	%r309, [%rd156+16];
	mul.wide.s32 	%rd165, %r309, %r309;
	add.s64 	%rd166, %rd165, %rd164;
	ld.u32 	%r310, [%rd156+20];
	mul.wide.s32 	%rd167, %r310, %r310;
	add.s64 	%rd168, %rd167, %rd166;
	ld.u32 	%r311, [%rd156+24];
	mul.wide.s32 	%rd169, %r311, %r311;
	add.s64 	%rd170, %rd169, %rd168;
	ld.u32 	%r312, [%rd156+28];
	mul.wide.s32 	%rd171, %r312, %r312;
	add.s64 	%rd234, %rd171, %rd170;
	add.s32 	%r497, %r497, 8;
$L__BB2_24:
	setp.eq.s32 	%p22, %r40, 0;
	@%p22 bra 	$L__BB2_30;
	and.b32  	%r43, %r34, 3;
	setp.lt.u32 	%p23, %r40, 4;
	@%p23 bra 	$L__BB2_27;
	mul.wide.u32 	%rd173, %r497, 4;
	add.s64 	%rd174, %rd1, %rd173;
	ld.u32 	%r313, [%rd174];
	mul.wide.s32 	%rd175, %r313, %r313;
	add.s64 	%rd176, %rd175, %rd234;
	ld.u32 	%r314, [%rd174+4];
	mul.wide.s32 	%rd177, %r314, %r314;
	add.s64 	%rd178, %rd177, %rd176;
	ld.u32 	%r315, [%rd174+8];
	mul.wide.s32 	%rd179, %r315, %r315;
	add.s64 	%rd180, %rd179, %rd178;
	ld.u32 	%r316, [%rd174+12];
	mul.wide.s32 	%rd181, %r316, %r316;
	add.s64 	%rd234, %rd181, %rd180;
	add.s32 	%r497, %r497, 4;
$L__BB2_27:
	setp.eq.s32 	%p24, %r43, 0;
	@%p24 bra 	$L__BB2_30;
	mov.b32 	%r500, 0;
$L__BB2_29:
	.pragma "nounroll";
	mul.wide.u32 	%rd182, %r497, 4;
	add.s64 	%rd183, %rd1, %rd182;
	ld.u32 	%r318, [%rd183];
	mul.wide.s32 	%rd184, %r318, %r318;
	add.s64 	%rd234, %rd184, %rd234;
	add.s32 	%r497, %r497, 1;
	add.s32 	%r500, %r500, 1;
	setp.ne.s32 	%p25, %r500, %r43;
	@%p25 bra 	$L__BB2_29;
$L__BB2_30:
	st.shared.u64 	[_ZZ11tabu_kerneliiPaP17curandStateXORWOWE7s_cur_e], %rd234;
	st.shared.u64 	[_ZZ11tabu_kerneliiPaP17curandStateXORWOWE8s_best_e], %rd234;
$L__BB2_31:
	bar.sync 	0;
	setp.lt.s32 	%p26, %r219, 1;
	@%p26 bra 	$L__BB2_167;
	mov.u32 	%r50, %ntid.x;
	shr.u32 	%r320, %r50, 5;
	add.s32 	%r321, %r218, -1;
	add.s32 	%r51, %r218, -2;
	add.s32 	%r322, %r218, 3;
	and.b32  	%r52, %r322, 3;
	and.b32  	%r53, %r321, 3;
	and.b32  	%r54, %r321, -4;
	and.b32  	%r55, %r322, 1;
	and.b32  	%r56, %r320, 3;
	mov.b32 	%r501, 0;
	mov.u32 	%r504, %r573;
	mov.u32 	%r505, %r572;
	mov.u32 	%r506, %r571;
	mov.u32 	%r507, %r570;
$L__BB2_33:
	setp.ge.s32 	%p27, %r1, %r218;
	mov.b32 	%r527, -1;
	mov.b64 	%rd242, 9223372036854775807;
	@%p27 bra 	$L__BB2_75;
	setp.lt.s32 	%p28, %r218, 2;
	mov.b64 	%rd241, 0;
	@%p28 bra 	$L__BB2_72;
	setp.lt.u32 	%p29, %r51, 3;
	ld.shared.s8 	%rs7, [%r10];
	mul.wide.s16 	%r325, %rs7, 2;
	neg.s32 	%r64, %r325;
	mov.b64 	%rd241, 0;
	mov.b32 	%r524, 1;
	@%p29 bra 	$L__BB2_55;
	add.s64 	%rd235, %rd1, 16;
	mov.b64 	%rd241, 0;
	mov.b32 	%r510, 2;
	mov.b32 	%r509, -4;
	mov.u32 	%r508, %r1;
$L__BB2_37:
	.pragma "nounroll";
	add.s32 	%r68, %r510, -1;
	add.s32 	%r329, %r508, 1;
	setp.ge.s32 	%p30, %r329, %r218;
	add.s32 	%r69, %r10, %r510;
	mov.b32 	%r512, 0;
	@%p30 bra 	$L__BB2_39;
	ld.shared.s8 	%r512, [%r69+-1];
$L__BB2_39:
	setp.lt.u32 	%p31, %r1, %r68;
	add.s32 	%r72, %r10, %r509;
	@%p31 bra 	$L__BB2_41;
	ld.shared.s8 	%r330, [%r72+3];
	add.s32 	%r512, %r512, %r330;
$L__BB2_41:
	mul.lo.s32 	%r332, %r64, %r512;
	ld.u32 	%r333, [%rd235+-12];
	shl.b32 	%r334, %r333, 1;
	add.s32 	%r335, %r334, %r332;
	mul.wide.s32 	%rd190, %r335, %r332;
	add.s64 	%rd21, %rd190, %rd241;
	add.s32 	%r336, %r508, 2;
	setp.ge.s32 	%p32, %r336, %r218;
	mov.b32 	%r514, 0;
	@%p32 bra 	$L__BB2_43;
	ld.shared.s8 	%r514, [%r69];
$L__BB2_43:
	setp.le.u32 	%p33, %r1, %r68;
	@%p33 bra 	$L__BB2_45;
	ld.shared.s8 	%r337, [%r72+2];
	add.s32 	%r514, %r514, %r337;
$L__BB2_45:
	mul.lo.s32 	%r339, %r64, %r514;
	ld.u32 	%r340, [%rd235+-8];
	shl.b32 	%r341, %r340, 1;
	add.s32 	%r342, %r341, %r339;
	mul.wide.s32 	%rd191, %r342, %r339;
	add.s64 	%rd22, %rd191, %rd21;
	add.s32 	%r343, %r508, 3;
	setp.ge.s32 	%p34, %r343, %r218;
	mov.b32 	%r516, 0;
	@%p34 bra 	$L__BB2_47;
	ld.shared.s8 	%r516, [%r69+1];
$L__BB2_47:
	add.s32 	%r81, %r68, 2;
	setp.lt.u32 	%p35, %r1, %r81;
	@%p35 bra 	$L__BB2_49;
	ld.shared.s8 	%r344, [%r72+1];
	add.s32 	%r516, %r516, %r344;
$L__BB2_49:
	mul.lo.s32 	%r346, %r64, %r516;
	ld.u32 	%r347, [%rd235+-4];
	shl.b32 	%r348, %r347, 1;
	add.s32 	%r349, %r348, %r346;
	mul.wide.s32 	%rd192, %r349, %r346;
	add.s64 	%rd23, %rd192, %rd22;
	add.s32 	%r508, %r508, 4;
	setp.ge.s32 	%p36, %r508, %r218;
	mov.b32 	%r518, 0;
	@%p36 bra 	$L__BB2_51;
	ld.shared.s8 	%r518, [%r69+2];
$L__BB2_51:
	add.s32 	%r87, %r81, 1;
	setp.lt.u32 	%p37, %r1, %r87;
	@%p37 bra 	$L__BB2_53;
	ld.shared.s8 	%r350, [%r72];
	add.s32 	%r518, %r518, %r350;
$L__BB2_53:
	mul.lo.s32 	%r351, %r64, %r518;
	ld.u32 	%r352, [%rd235];
	shl.b32 	%r353, %r352, 1;
	add.s32 	%r354, %r353, %r351;
	mul.wide.s32 	%rd193, %r354, %r351;
	add.s64 	%rd241, %rd193, %rd23;
	add.s32 	%r510, %r510, 4;
	add.s32 	%r509, %r509, -4;
	add.s64 	%rd235, %rd235, 16;
	setp.ne.s32 	%p38, %r87, %r54;
	@%p38 bra 	$L__BB2_37;
	add.s32 	%r524, %r510, -1;
$L__BB2_55:
	setp.eq.s32 	%p39, %r53, 0;
	@%p39 bra 	$L__BB2_72;
	setp.eq.s32 	%p40, %r52, 1;
	@%p40 bra 	$L__BB2_66;
	add.s32 	%r94, %r524, %r1;
	setp.ge.s32 	%p41, %r94, %r218;
	add.s32 	%r95, %r10, %r524;
	mov.b32 	%r521, 0;
	@%p41 bra 	$L__BB2_59;
	ld.shared.s8 	%r521, [%r95];
$L__BB2_59:
	setp.lt.u32 	%p42, %r1, %r524;
	sub.s32 	%r356, %r1, %r524;
	mov.u32 	%r357, smem;
	add.s32 	%r98, %r357, %r356;
	@%p42 bra 	$L__BB2_61;
	ld.shared.s8 	%r358, [%r98];
	add.s32 	%r521, %r521, %r358;
$L__BB2_61:
	mul.lo.s32 	%r360, %r64, %r521;
	mul.wide.u32 	%rd195, %r524, 4;
	add.s64 	%rd28, %rd1, %rd195;
	ld.u32 	%r361, [%rd28];
	shl.b32 	%r362, %r361, 1;
	add.s32 	%r363, %r362, %r360;
	mul.wide.s32 	%rd196, %r363, %r360;
	add.s64 	%rd29, %rd196, %rd241;
	add.s32 	%r364, %r94, 1;
	setp.ge.s32 	%p43, %r364, %r218;
	mov.b32 	%r523, 0;
	@%p43 bra 	$L__BB2_63;
	ld.shared.s8 	%r523, [%r95+1];
$L__BB2_63:
	setp.le.u32 	%p44, %r1, %r524;
	@%p44 bra 	$L__BB2_65;
	ld.shared.s8 	%r365, [%r98+-1];
	add.s32 	%r523, %r523, %r365;
$L__BB2_65:
	mul.lo.s32 	%r366, %r64, %r523;
	ld.u32 	%r367, [%rd28+4];
	shl.b32 	%r368, %r367, 1;
	add.s32 	%r369, %r368, %r366;
	mul.wide.s32 	%rd197, %r369, %r366;
	add.s64 	%rd241, %rd197, %rd29;
	add.s32 	%r524, %r524, 2;
$L__BB2_66:
	setp.eq.s32 	%p45, %r55, 0;
	@%p45 bra 	$L__BB2_72;
	add.s32 	%r371, %r524, %r1;
	setp.ge.s32 	%p46, %r371, %r218;
	mov.b32 	%r526, 0;
	@%p46 bra 	$L__BB2_69;
	add.s32 	%r372, %r10, %r524;
	ld.shared.s8 	%r526, [%r372];
$L__BB2_69:
	setp.lt.u32 	%p47, %r1, %r524;
	@%p47 bra 	$L__BB2_71;
	sub.s32 	%r373, %r1, %r524;
	mov.u32 	%r374, smem;
	add.s32 	%r375, %r374, %r373;
	ld.shared.s8 	%r376, [%r375];
	add.s32 	%r526, %r526, %r376;
$L__BB2_71:
	mul.lo.s32 	%r377, %r64, %r526;
	mul.wide.u32 	%rd198, %r524, 4;
	add.s64 	%rd199, %rd1, %rd198;
	ld.u32 	%r378, [%rd199];
	shl.b32 	%r379, %r378, 1;
	add.s32 	%r380, %r379, %r377;
	mul.wide.s32 	%rd200, %r380, %r377;
	add.s64 	%rd241, %rd200, %rd241;
$L__BB2_72:
	ld.u32 	%r381, [%rd4+2048];
	setp.ge.s32 	%p48, %r501, %r381;
	@%p48 bra 	$L__BB2_74;
	ld.shared.u64 	%rd202, [_ZZ11tabu_kerneliiPaP17curandStateXORWOWE7s_cur_e];
	add.s64 	%rd203, %rd202, %rd241;
	ld.shared.u64 	%rd204, [_ZZ11tabu_kerneliiPaP17curandStateXORWOWE8s_best_e];
	setp.ge.s64 	%p49, %rd203, %rd204;
	@%p49 bra 	$L__BB2_75;
$L__BB2_74:
	mov.u64 	%rd242, %rd241;
	mov.u32 	%r527, %r1;
$L__BB2_75:
	and.b32  	%r403, %r1, 31;
	setp.ne.s32 	%p50, %r403, 0;
	// begin inline asm
	mov.b64 {%r383,%r384}, %rd242;
	// end inline asm
	shfl.sync.down.b32	%r386|%p51, %r384, 16, 31, -1;
	shfl.sync.down.b32	%r385|%p52, %r383, 16, 31, -1;
	// begin inline asm
	mov.b64 %rd206, {%r385,%r386};
	// end inline asm
	shfl.sync.down.b32	%r404|%p53, %r527, 16, 31, -1;
	setp.lt.s64 	%p54, %rd206, %rd242;
	min.s64 	%rd207, %rd206, %rd242;
	selp.b32 	%r405, %r404, %r527, %p54;
	// begin inline asm
	mov.b64 {%r387,%r388}, %rd207;
	// end inline asm
	shfl.sync.down.b32	%r390|%p55, %r388, 8, 31, -1;
	shfl.sync.down.b32	%r389|%p56, %r387, 8, 31, -1;
	// begin inline asm
	mov.b64 %rd208, {%r389,%r390};
	// end inline asm
	shfl.sync.down.b32	%r406|%p57, %r405, 8, 31, -1;
	setp.lt.s64 	%p58, %rd208, %rd207;
	min.s64 	%rd209, %rd208, %rd207;
	selp.b32 	%r407, %r406, %r405, %p58;
	// begin inline asm
	mov.b64 {%r391,%r392}, %rd209;
	// end inline asm
	shfl.sync.down.b32	%r394|%p59, %r392, 4, 31, -1;
	shfl.sync.down.b32	%r393|%p60, %r391, 4, 31, -1;
	// begin inline asm
	mov.b64 %rd210, {%r393,%r394};
	// end inline asm
	shfl.sync.down.b32	%r408|%p61, %r407, 4, 31, -1;
	setp.lt.s64 	%p62, %rd210, %rd209;
	min.s64 	%rd211, %rd210, %rd209;
	selp.b32 	%r409, %r408, %r407, %p62;
	// begin inline asm
	mov.b64 {%r395,%r396}, %rd211;
	// end inline asm
	shfl.sync.down.b32	%r398|%p63, %r396, 2, 31, -1;
	shfl.sync.down.b32	%r397|%p64, %r395, 2, 31, -1;
	// begin inline asm
	mov.b64 %rd212, {%r397,%r398};
	// end inline asm
	shfl.sync.down.b32	%r410|%p65, %r409, 2, 31, -1;
	setp.lt.s64 	%p66, %rd212, %rd211;
	min.s64 	%rd213, %rd212, %rd211;
	selp.b32 	%r411, %r410, %r409, %p66;
	// begin inline asm
	mov.b64 {%r399,%r400}, %rd213;
	// end inline asm
	shfl.sync.down.b32	%r402|%p67, %r400, 1, 31, -1;
	shfl.sync.down.b32	%r401|%p68, %r399, 1, 31, -1;
	// begin inline asm
	mov.b64 %rd214, {%r401,%r402};
	// end inline asm
	shfl.sync.down.b32	%r412|%p69, %r411, 1, 31, -1;
	setp.lt.s64 	%p70, %rd214, %rd213;
	min.s64 	%rd36, %rd214, %rd213;
	selp.b32 	%r112, %r412, %r411, %p70;
	@%p50 bra 	$L__BB2_77;
	shr.u32 	%r413, %r1, 2;
	mov.u32 	%r414, _ZZ11tabu_kerneliiPaP17curandStateXORWOWE8s_warp_d;
	add.s32 	%r415, %r414, %r413;
	st.shared.u64 	[%r415], %rd36;
	shr.u32 	%r416, %r1, 3;
	mov.u32 	%r417, _ZZ11tabu_kerneliiPaP17curandStateXORWOWE8s_warp_i;
	add.s32 	%r418, %r417, %r416;
	st.shared.u32 	[%r418], %r112;
$L__BB2_77:
	setp.ne.s32 	%p71, %r1, 0;
	bar.sync 	0;
	mov.u32 	%r570, %r507;
	mov.u32 	%r571, %r506;
	mov.u32 	%r572, %r505;
	mov.u32 	%r573, %r504;
	@%p71 bra 	$L__BB2_157;
	setp.lt.u32 	%p72, %r50, 32;
	mov.b32 	%r530, -1;
	mov.b64 	%rd244, 9223372036854775807;
	@%p72 bra 	$L__BB2_153;
	shr.u32 	%r423, %r50, 5;
	add.s32 	%r424, %r423, -1;
	setp.lt.u32 	%p73, %r424, 15;
	mov.b64 	%rd244, 9223372036854775807;
	mov.b32 	%r530, -1;
	mov.b32 	%r558, 0;
	@%p73 bra 	$L__BB2_114;
	mov.b64 	%rd244, 9223372036854775807;
	mov.b32 	%r530, -1;
	mov.b32 	%r528, 0;
$L__BB2_81:
	.pragma "nounroll";
	shl.b32 	%r427, %r528, 3;
	mov.u32 	%r428, _ZZ11tabu_kerneliiPaP17curandStateXORWOWE8s_warp_d;
	add.s32 	%r115, %r428, %r427;
	ld.shared.u64 	%rd38, [%r115];
	setp.ge.s64 	%p74, %rd38, %rd244;
	shl.b32 	%r429, %r528, 2;
	mov.u32 	%r430, _ZZ11tabu_kerneliiPaP17curandStateXORWOWE8s_warp_i;
	add.s32 	%r116, %r430, %r429;
	@%p74 bra 	$L__BB2_83;
	ld.shared.u32 	%r530, [%r116];
	mov.u64 	%rd244, %rd38;
$L__BB2_83:
	ld.shared.u64 	%rd40, [%r115+8];
	setp.ge.s64 	%p75, %rd40, %rd244;
	@%p75 bra 	$L__BB2_85;
	ld.shared.u32 	%r530, [%r116+4];
	mov.u64 	%rd244, %rd40;
$L__BB2_85:
	ld.shared.u64 	%rd42, [%r115+16];
	setp.ge.s64 	%p76, %rd42, %rd244;
	@%p76 bra 	$L__BB2_87;
	ld.shared.u32 	%r530, [%r116+8];
	mov.u64 	%rd244, %rd42;
$L__BB2_87:
	ld.shared.u64 	%rd44, [%r115+24];
	setp.ge.s64 	%p77, %rd44, %rd244;
	@%p77 bra 	$L__BB2_89;
	ld.shared.u32 	%r530, [%r116+12];
	mov.u64 	%rd244, %rd44;
$L__BB2_89:
	ld.shared.u64 	%rd46, [%r115+32];
	setp.ge.s64 	%p78, %rd46, %rd244;
	@%p78 bra 	$L__BB2_91;
	ld.shared.u32 	%r530, [%r116+16];
	mov.u64 	%rd244, %rd46;
$L__BB2_91:
	ld.shared.u64 	%rd48, [%r115+40];
	setp.ge.s64 	%p79, %rd48, %rd244;
	@%p79 bra 	$L__BB2_93;
	ld.shared.u32 	%r530, [%r116+20];
	mov.u64 	%rd244, %rd48;
$L__BB2_93:
	ld.shared.u64 	%rd50, [%r115+48];
	setp.ge.s64 	%p80, %rd50, %rd244;
	@%p80 bra 	$L__BB2_95;
	ld.shared.u32 	%r530, [%r116+24];
	mov.u64 	%rd244, %rd50;
$L__BB2_95:
	ld.shared.u64 	%rd52, [%r115+56];
	setp.ge.s64 	%p81, %rd52, %rd244;
	@%p81 bra 	$L__BB2_97;
	ld.shared.u32 	%r530, [%r116+28];
	mov.u64 	%rd244, %rd52;
$L__BB2_97:
	ld.shared.u64 	%rd54, [%r115+64];
	setp.ge.s64 	%p82, %rd54, %rd244;
	@%p82 bra 	$L__BB2_99;
	ld.shared.u32 	%r530, [%r116+32];
	mov.u64 	%rd244, %rd54;
$L__BB2_99:
	ld.shared.u64 	%rd56, [%r115+72];
	setp.ge.s64 	%p83, %rd56, %rd244;
	@%p83 bra 	$L__BB2_101;
	ld.shared.u32 	%r530, [%r116+36];
	mov.u64 	%rd244, %rd56;
$L__BB2_101:
	ld.shared.u64 	%rd58, [%r115+80];
	setp.ge.s64 	%p84, %rd58, %rd244;
	@%p84 bra 	$L__BB2_103;
	ld.shared.u32 	%r530, [%r116+40];
	mov.u64 	%rd244, %rd58;
$L__BB2_103:
	ld.shared.u64 	%rd60, [%r115+88];
	setp.ge.s64 	%p85, %rd60, %rd244;
	@%p85 bra 	$L__BB2_105;
	ld.shared.u32 	%r530, [%r116+44];
	mov.u64 	%rd244, %rd60;
$L__BB2_105:
	ld.shared.u64 	%rd62, [%r115+96];
	setp.ge.s64 	%p86, %rd62, %rd244;
	@%p86 bra 	$L__BB2_107;
	ld.shared.u32 	%r530, [%r116+48];
	mov.u64 	%rd244, %rd62;
$L__BB2_107:
	ld.shared.u64 	%rd64, [%r115+104];
	setp.ge.s64 	%p87, %rd64, %rd244;
	@%p87 bra 	$L__BB2_109;
	ld.shared.u32 	%r530, [%r116+52];
	mov.u64 	%rd244, %rd64;
$L__BB2_109:
	ld.shared.u64 	%rd66, [%r115+112];
	setp.ge.s64 	%p88, %rd66, %rd244;
	@%p88 bra 	$L__BB2_111;
	ld.shared.u32 	%r530, [%r116+56];
	mov.u64 	%rd244, %rd66;
$L__BB2_111:
	ld.shared.u64 	%rd68, [%r115+120];
	setp.ge.s64 	%p89, %rd68, %rd244;
	@%p89 bra 	$L__BB2_113;
	ld.shared.u32 	%r530, [%r116+60];
	mov.u64 	%rd244, %rd68;
$L__BB2_113:
	add.s32 	%r528, %r528, 16;
	shr.u32 	%r431, %r50, 5;
	and.b32  	%r558, %r431, 48;
	setp.ne.s32 	%p90, %r528, %r558;
	@%p90 bra 	$L__BB2_81;
$L__BB2_114:
	and.b32  	%r432, %r50, 480;
	setp.eq.s32 	%p91, %r432, 0;
	@%p91 bra 	$L__BB2_153;
	shr.u32 	%r434, %r50, 5;
	and.b32  	%r435, %r434, 15;
	add.s32 	%r436, %r435, -1;
	setp.lt.u32 	%p92, %r436, 7;
	@%p92 bra 	$L__BB2_133;
	shl.b32 	%r437, %r558, 3;
	mov.u32 	%r438, _ZZ11tabu_kerneliiPaP17curandStateXORWOWE8s_warp_d;
	add.s32 	%r154, %r438, %r437;
	ld.shared.u64 	%rd72, [%r154];
	setp.ge.s64 	%p93, %rd72, %rd244;
	shl.b32 	%r439, %r558, 2;
	mov.u32 	%r440, _ZZ11tabu_kerneliiPaP17curandStateXORWOWE8s_warp_i;
	add.s32 	%r155, %r440, %r439;
	@%p93 bra 	$L__BB2_118;
	ld.shared.u32 	%r530, [%r155];
	mov.u64 	%rd244, %rd72;
$L__BB2_118:
	ld.shared.u64 	%rd74, [%r154+8];
	setp.ge.s64 	%p94, %rd74, %rd244;
	@%p94 bra 	$L__BB2_120;
	ld.shared.u32 	%r530, [%r155+4];
	mov.u64 	%rd244, %rd74;
$L__BB2_120:
	ld.shared.u64 	%rd76, [%r154+16];
	setp.ge.s64 	%p95, %rd76, %rd244;
	@%p95 bra 	$L__BB2_122;
	ld.shared.u32 	%r530, [%r155+8];
	mov.u64 	%rd244, %rd76;
$L__BB2_122:
	ld.shared.u64 	%rd78, [%r154+24];
	setp.ge.s64 	%p96, %rd78, %rd244;
	@%p96 bra 	$L__BB2_124;
	ld.shared.u32 	%r530, [%r155+12];
	mov.u64 	%rd244, %rd78;
$L__BB2_124:
	ld.shared.u64 	%rd80, [%r154+32];
	setp.ge.s64 	%p97, %rd80, %rd244;
	@%p97 bra 	$L__BB2_126;
	ld.shared.u32 	%r530, [%r155+16];
	mov.u64 	%rd244, %rd80;
$L__BB2_126:
	ld.shared.u64 	%rd82, [%r154+40];
	setp.ge.s64 	%p98, %rd82, %rd244;
	@%p98 bra 	$L__BB2_128;
	ld.shared.u32 	%r530, [%r155+20];
	mov.u64 	%rd244, %rd82;
$L__BB2_128:
	ld.shared.u64 	%rd84, [%r154+48];
	setp.ge.s64 	%p99, %rd84, %rd244;
	@%p99 bra 	$L__BB2_130;
	ld.shared.u32 	%r530, [%r155+24];
	mov.u64 	%rd244, %rd84;
$L__BB2_130:
	ld.shared.u64 	%rd86, [%r154+56];
	setp.ge.s64 	%p100, %rd86, %rd244;
	@%p100 bra 	$L__BB2_132;
	ld.shared.u32 	%r530, [%r155+28];
	mov.u64 	%rd244, %rd86;
$L__BB2_132:
	add.s32 	%r558, %r558, 8;
$L__BB2_133:
	and.b32  	%r441, %r50, 224;
	setp.eq.s32 	%p101, %r441, 0;
	@%p101 bra 	$L__BB2_153;
	shr.u32 	%r443, %r50, 5;
	and.b32  	%r444, %r443, 7;
	add.s32 	%r445, %r444, -1;
	setp.lt.u32 	%p102, %r445, 3;
	@%p102 bra 	$L__BB2_144;
	shl.b32 	%r446, %r558, 3;
	mov.u32 	%r447, _ZZ11tabu_kerneliiPaP17curandStateXORWOWE8s_warp_d;
	add.s32 	%r176, %r447, %r446;
	ld.shared.u64 	%rd90, [%r176];
	setp.ge.s64 	%p103, %rd90, %rd244;
	shl.b32 	%r448, %r558, 2;
	mov.u32 	%r449, _ZZ11tabu_kerneliiPaP17curandStateXORWOWE8s_warp_i;
	add.s32 	%r177, %r449, %r448;
	@%p103 bra 	$L__BB2_137;
	ld.shared.u32 	%r530, [%r177];
	mov.u64 	%rd244, %rd90;
$L__BB2_137:
	ld.shared.u64 	%rd92, [%r176+8];
	setp.ge.s64 	%p104, %rd92, %rd244;
	@%p104 bra 	$L__BB2_139;
	ld.shared.u32 	%r530, [%r177+4];
	mov.u64 	%rd244, %rd92;
$L__BB2_139:
	ld.shared.u64 	%rd94, [%r176+16];
	setp.ge.s64 	%p105, %rd94, %rd244;
	@%p105 bra 	$L__BB2_141;
	ld.shared.u32 	%r530, [%r177+8];
	mov.u64 	%rd244, %rd94;
$L__BB2_141:
	ld.shared.u64 	%rd96, [%r176+24];
	setp.ge.s64 	%p106, %rd96, %rd244;
	@%p106 bra 	$L__BB2_143;
	ld.shared.u32 	%r530, [%r177+12];
	mov.u64 	%rd244, %rd96;
$L__BB2_143:
	add.s32 	%r558, %r558, 4;
$L__BB2_144:
	setp.eq.s32 	%p107, %r56, 0;
	@%p107 bra 	$L__BB2_153;
	shl.b32 	%r450, %r558, 3;
	mov.u32 	%r451, _ZZ11tabu_kerneliiPaP17curandStateXORWOWE8s_warp_d;
	add.s32 	%r190, %r451, %r450;
	ld.shared.u64 	%rd100, [%r190];
	setp.ge.s64 	%p108, %rd100, %rd244;
	shl.b32 	%r452, %r558, 2;
	mov.u32 	%r453, _ZZ11tabu_kerneliiPaP17curandStateXORWOWE8s_warp_i;
	add.s32 	%r191, %r453, %r452;
	@%p108 bra 	$L__BB2_147;
	ld.shared.u32 	%r530, [%r191];
	mov.u64 	%rd244, %rd100;
$L__BB2_147:
	setp.eq.s32 	%p109, %r56, 1;
	@%p109 bra 	$L__BB2_153;
	ld.shared.u64 	%rd102, [%r190+8];
	setp.ge.s64 	%p110, %rd102, %rd244;
	@%p110 bra 	$L__BB2_150;
	ld.shared.u32 	%r530, [%r191+4];
	mov.u64 	%rd244, %rd102;
$L__BB2_150:
	setp.eq.s32 	%p111, %r56, 2;
	@%p111 bra 	$L__BB2_153;
	ld.shared.u64 	%rd104, [%r190+16];
	setp.ge.s64 	%p112, %rd104, %rd244;
	@%p112 bra 	$L__BB2_153;
	ld.shared.u32 	%r530, [%r191+8];
	mov.u64 	%rd244, %rd104;
$L__BB2_153:
	st.shared.u32 	[_ZZ11tabu_kerneliiPaP17curandStateXORWOWE8s_warp_i], %r530;
	setp.eq.s32 	%p113, %r530, -1;
	mov.u32 	%r570, %r507;
	mov.u32 	%r571, %r506;
	mov.u32 	%r572, %r505;
	mov.u32 	%r573, %r504;
	@%p113 bra 	$L__BB2_157;
	mov.u32 	%r454, smem;
	add.s32 	%r455, %r454, %r530;
	ld.shared.u8 	%rs8, [%r455];
	cvt.u32.u16 	%r456, %rs8;
	cvt.s32.s8 	%r457, %r456;
	st.shared.u32 	[_ZZ11tabu_kerneliiPaP17curandStateXORWOWE8s_warp_i+4], %r457;
	ld.shared.u64 	%rd221, [_ZZ11tabu_kerneliiPaP17curandStateXORWOWE7s_cur_e];
	add.s64 	%rd222, %rd221, %rd244;
	st.shared.u64 	[_ZZ11tabu_kerneliiPaP17curandStateXORWOWE7s_cur_e], %rd222;
	neg.s16 	%rs9, %rs8;
	st.shared.u8 	[%r455], %rs9;
	shr.u32 	%r458, %r582, 2;
	xor.b32  	%r459, %r458, %r582;
	shl.b32 	%r460, %r507, 4;
	shl.b32 	%r461, %r459, 1;
	xor.b32  	%r462, %r460, %r461;
	xor.b32  	%r463, %r462, %r507;
	xor.b32  	%r570, %r463, %r459;
	add.s32 	%r583, %r583, 362437;
	add.s32 	%r464, %r570, %r583;
	mul.hi.u32 	%r465, %r464, -858993459;
	shr.u32 	%r466, %r465, 4;
	mul.lo.s32 	%r467, %r466, 20;
	sub.s32 	%r468, %r464, %r467;
	add.s32 	%r469, %r501, %r468;
	add.s32 	%r470, %r469, 10;
	mul.wide.s32 	%rd223, %r530, 4;
	add.s64 	%rd224, %rd1, %rd223;
	st.u32 	[%rd224+2048], %r470;
	ld.shared.u64 	%rd106, [_ZZ11tabu_kerneliiPaP17curandStateXORWOWE7s_cur_e];
	ld.shared.u64 	%rd225, [_ZZ11tabu_kerneliiPaP17curandStateXORWOWE8s_best_e];
	setp.ge.s64 	%p114, %rd106, %rd225;
	@%p114 bra 	$L__BB2_156;
	st.shared.u64 	[_ZZ11tabu_kerneliiPaP17curandStateXORWOWE8s_best_e], %rd106;
	mov.b16 	%rs11, 1;
	st.shared.u8 	[_ZZ11tabu_kerneliiPaP17curandStateXORWOWE5s_upd], %rs11;
	mov.u32 	%r571, %r507;
	mov.u32 	%r572, %r506;
	mov.u32 	%r573, %r505;
	mov.u32 	%r582, %r504;
	bra.uni 	$L__BB2_157;
$L__BB2_156:
	mov.b16 	%rs10, 0;
	st.shared.u8 	[_ZZ11tabu_kerneliiPaP17curandStateXORWOWE5s_upd], %rs10;
	mov.u32 	%r571, %r507;
	mov.u32 	%r572, %r506;
	mov.u32 	%r573, %r505;
	mov.u32 	%r582, %r504;
$L__BB2_157:
	bar.sync 	0;
	ld.shared.u32 	%r206, [_ZZ11tabu_kerneliiPaP17curandStateXORWOWE8s_warp_i];
	setp.eq.s32 	%p115, %r206, -1;
	@%p115 bra 	$L__BB2_167;
	setp.ge.s32 	%p116, %r1, %r218;
	ld.shared.u8 	%rs12, [_ZZ11tabu_kerneliiPaP17curandStateXORWOWE5s_upd];
	setp.eq.s16 	%p117, %rs12, 0;
	or.pred  	%p118, %p116, %p117;
	@%p118 bra 	$L__BB2_160;
	ld.shared.u8 	%rs13, [%r10];
	st.shared.u8 	[%r10+512], %rs13;
$L__BB2_160:
	@%p6 bra 	$L__BB2_166;
	add.s32 	%r472, %r206, %r1;
	setp.ge.s32 	%p120, %r472, %r218;
	mov.b32 	%r577, 0;
	@%p120 bra 	$L__BB2_163;
	add.s32 	%r473, %r10, %r206;
	ld.shared.s8 	%r577, [%r473];
$L__BB2_163:
	setp.lt.s32 	%p121, %r206, %r1;
	@%p121 bra 	$L__BB2_165;
	sub.s32 	%r474, %r206, %r1;
	mov.u32 	%r475, smem;
	add.s32 	%r476, %r475, %r474;
	ld.shared.s8 	%r477, [%r476];
	add.s32 	%r577, %r577, %r477;
$L__BB2_165:
	ld.shared.u32 	%r478, [_ZZ11tabu_kerneliiPaP17curandStateXORWOWE8s_warp_i+4];
	mul.lo.s32 	%r479, %r577, %r478;
	shl.b32 	%r480, %r479, 1;
	ld.u32 	%r481, [%rd4];
	sub.s32 	%r482, %r481, %r480;
	st.u32 	[%rd4], %r482;
$L__BB2_166:
	bar.sync 	0;
	add.s32 	%r501, %r501, 1;
	setp.ne.s32 	%p122, %r501, %r219;
	mov.u32 	%r504, %r573;
	mov.u32 	%r505, %r572;
	mov.u32 	%r506, %r571;
	mov.u32 	%r507, %r570;
	@%p122 bra 	$L__BB2_33;
$L__BB2_167:
	setp.ge.s32 	%p123, %r1, %r218;
	@%p123 bra 	$L__BB2_169;
	ld.shared.u8 	%rs14, [%r10+512];
	st.global.u8 	[%rd3], %rs14;
$L__BB2_169:
	setp.ne.s32 	%p124, %r1, 0;
	@%p124 bra 	$L__BB2_171;
	st.global.v2.u32 	[%rd2], {%r583, %r582};
	st.global.v2.u32 	[%rd2+8], {%r573, %r572};
	st.global.v2.u32 	[%rd2+16], {%r571, %r570};
	st.global.v2.u32 	[%rd2+24], {%r8, %r9};
	st.global.f32 	[%rd2+32], %f1;
	st.global.f64 	[%rd2+40], %fd1;
$L__BB2_171:
	ret;

}
	// .globl	_Z16crossover_kerneliPaPiP17curandStateXORWOW
.visible .entry _Z16crossover_kerneliPaPiP17curandStateXORWOW(
	.param .u32 _Z16crossover_kerneliPaPiP17curandStateXORWOW_param_0,
	.param .u64 .ptr .align 1 _Z16crossover_kerneliPaPiP17curandStateXORWOW_param_1,
	.param .u64 .ptr .align 1 _Z16crossover_kerneliPaPiP17curandStateXORWOW_param_2,
	.param .u64 .ptr .align 1 _Z16crossover_kerneliPaPiP17curandStateXORWOW_param_3
)
{
	.reg .pred 	%p<264>;
	.reg .b16 	%rs<8>;
	.reg .b32 	%r<311>;
	.reg .b32 	%f<6>;
	.reg .b64 	%rd<16>;
	.reg .b64 	%fd<2>;
	// demoted variable
	.shared .align 1 .u8 _ZZ16crossover_kerneliPaPiP17curandStateXORWOWE5elite;
	ld.param.u32 	%r12, [_Z16crossover_kerneliPaPiP17curandStateXORWOW_param_0];
	ld.param.u64 	%rd3, [_Z16crossover_kerneliPaPiP17curandStateXORWOW_param_1];
	ld.param.u64 	%rd5, [_Z16crossover_kerneliPaPiP17curandStateXORWOW_param_2];
	ld.param.u64 	%rd4, [_Z16crossover_kerneliPaPiP17curandStateXORWOW_param_3];
	cvta.to.global.u64 	%rd1, %rd5;
	mov.u32 	%r1, %ctaid.x;
	mov.u32 	%r2, %tid.x;
	setp.ne.s32 	%p1, %r2, 0;
	@%p1 bra 	$L__BB3_2;
	ld.global.u32 	%r13, [%rd1];
	setp.eq.s32 	%p2, %r1, %r13;
	ld.global.u32 	%r16, [%rd1+4];
	setp.eq.s32 	%p3, %r1, %r16;
	ld.global.u32 	%r18, [%rd1+8];
	setp.eq.s32 	%p4, %r1, %r18;
	ld.global.u32 	%r20, [%rd1+12];
	setp.eq.s32 	%p5, %r1, %r20;
	ld.global.u32 	%r22, [%rd1+16];
	setp.eq.s32 	%p6, %r1, %r22;
	ld.global.u32 	%r24, [%rd1+20];
	setp.eq.s32 	%p7, %r1, %r24;
	ld.global.u32 	%r26, [%rd1+24];
	setp.eq.s32 	%p8, %r1, %r26;
	ld.global.u32 	%r28, [%rd1+28];
	setp.eq.s32 	%p9, %r1, %r28;
	ld.global.u32 	%r30, [%rd1+32];
	setp.eq.s32 	%p10, %r1, %r30;
	ld.global.u32 	%r32, [%rd1+36];
	setp.eq.s32 	%p11, %r1, %r32;
	ld.global.u32 	%r34, [%rd1+40];
	setp.eq.s32 	%p12, %r1, %r34;
	ld.global.u32 	%r36, [%rd1+44];
	setp.eq.s32 	%p13, %r1, %r36;
	ld.global.u32 	%r38, [%rd1+48];
	setp.eq.s32 	%p14, %r1, %r38;
	ld.global.u32 	%r40, [%rd1+52];
	setp.eq.s32 	%p15, %r1, %r40;
	ld.global.u32 	%r42, [%rd1+56];
	setp.eq.s32 	%p16, %r1, %r42;
	ld.global.u32 	%r44, [%rd1+60];
	setp.eq.s32 	%p17, %r1, %r44;
	ld.global.u32 	%r46, [%rd1+64];
	setp.eq.s32 	%p18, %r1, %r46;
	ld.global.u32 	%r48, [%rd1+68];
	setp.eq.s32 	%p19, %r1, %r48;
	ld.global.u32 	%r50, [%rd1+72];
	setp.eq.s32 	%p20, %r1, %r50;
	ld.global.u32 	%r52, [%rd1+76];
	setp.eq.s32 	%p21, %r1, %r52;
	ld.global.u32 	%r54, [%rd1+80];
	setp.eq.s32 	%p22, %r1, %r54;
	ld.global.u32 	%r56, [%rd1+84];
	setp.eq.s32 	%p23, %r1, %r56;
	ld.global.u32 	%r58, [%rd1+88];
	setp.eq.s32 	%p24, %r1, %r58;
	ld.global.u32 	%r60, [%rd1+92];
	setp.eq.s32 	%p25, %r1, %r60;
	ld.global.u32 	%r62, [%rd1+96];
	setp.eq.s32 	%p26, %r1, %r62;
	ld.global.u32 	%r64, [%rd1+100];
	setp.eq.s32 	%p27, %r1, %r64;
	ld.global.u32 	%r66, [%rd1+104];
	setp.eq.s32 	%p28, %r1, %r66;
	ld.global.u32 	%r68, [%rd1+108];
	setp.eq.s32 	%p29, %r1, %r68;
	ld.global.u32 	%r70, [%rd1+112];
	setp.eq.s32 	%p30, %r1, %r70;
	ld.global.u32 	%r72, [%rd1+116];
	setp.eq.s32 	%p31, %r1, %r72;
	ld.global.u32 	%r74, [%rd1+120];
	setp.eq.s32 	%p32, %r1, %r74;
	ld.global.u32 	%r76, [%rd1+124];
	setp.eq.s32 	%p33, %r1, %r76;
	ld.global.u32 	%r78, [%rd1+128];
	setp.eq.s32 	%p34, %r1, %r78;
	ld.global.u32 	%r80, [%rd1+132];
	setp.eq.s32 	%p35, %r1, %r80;
	ld.global.u32 	%r82, [%rd1+136];
	setp.eq.s32 	%p36, %r1, %r82;
	ld.global.u32 	%r84, [%rd1+140];
	setp.eq.s32 	%p37, %r1, %r84;
	ld.global.u32 	%r86, [%rd1+144];
	setp.eq.s32 	%p38, %r1, %r86;
	ld.global.u32 	%r88, [%rd1+148];
	setp.eq.s32 	%p39, %r1, %r88;
	ld.global.u32 	%r90, [%rd1+152];
	setp.eq.s32 	%p40, %r1, %r90;
	ld.global.u32 	%r92, [%rd1+156];
	setp.eq.s32 	%p41, %r1, %r92;
	ld.global.u32 	%r94, [%rd1+160];
	setp.eq.s32 	%p42, %r1, %r94;
	ld.global.u32 	%r96, [%rd1+164];
	setp.eq.s32 	%p43, %r1, %r96;
	ld.global.u32 	%r98, [%rd1+168];
	setp.eq.s32 	%p44, %r1, %r98;
	ld.global.u32 	%r100, [%rd1+172];
	setp.eq.s32 	%p45, %r1, %r100;
	ld.global.u32 	%r102, [%rd1+176];
	setp.eq.s32 	%p46, %r1, %r102;
	ld.global.u32 	%r104, [%rd1+180];
	setp.eq.s32 	%p47, %r1, %r104;
	ld.global.u32 	%r106, [%rd1+184];
	setp.eq.s32 	%p48, %r1, %r106;
	ld.global.u32 	%r108, [%rd1+188];
	setp.eq.s32 	%p49, %r1, %r108;
	ld.global.u32 	%r110, [%rd1+192];
	setp.eq.s32 	%p50, %r1, %r110;
	ld.global.u32 	%r112, [%rd1+196];
	setp.eq.s32 	%p51, %r1, %r112;
	ld.global.u32 	%r114, [%rd1+200];
	setp.eq.s32 	%p52, %r1, %r114;
	ld.global.u32 	%r116, [%rd1+204];
	setp.eq.s32 	%p53, %r1, %r116;
	ld.global.u32 	%r118, [%rd1+208];
	setp.eq.s32 	%p54, %r1, %r118;
	ld.global.u32 	%r120, [%rd1+212];
	setp.eq.s32 	%p55, %r1, %r120;
	ld.global.u32 	%r122, [%rd1+216];
	setp.eq.s32 	%p56, %r1, %r122;
	ld.global.u32 	%r124, [%rd1+220];
	setp.eq.s32 	%p57, %r1, %r124;
	ld.global.u32 	%r126, [%rd1+224];
	setp.eq.s32 	%p58, %r1, %r126;
	ld.global.u32 	%r128, [%rd1+228];
	setp.eq.s32 	%p59, %r1, %r128;
	ld.global.u32 	%r130, [%rd1+232];
	setp.eq.s32 	%p60, %r1, %r130;
	ld.global.u32 	%r132, [%rd1+236];
	setp.eq.s32 	%p61, %r1, %r132;
	ld.global.u32 	%r134, [%rd1+240];
	setp.eq.s32 	%p62, %r1, %r134;
	ld.global.u32 	%r136, [%rd1+244];
	setp.eq.s32 	%p63, %r1, %r136;
	ld.global.u32 	%r138, [%rd1+248];
	setp.eq.s32 	%p64, %r1, %r138;
	ld.global.u32 	%r140, [%rd1+252];
	setp.eq.s32 	%p65, %r1, %r140;
	ld.global.u32 	%r142, [%rd1+256];
	setp.eq.s32 	%p66, %r1, %r142;
	ld.global.u32 	%r144, [%rd1+260];
	setp.eq.s32 	%p67, %r1, %r144;
	ld.global.u32 	%r146, [%rd1+264];
	setp.eq.s32 	%p68, %r1, %r146;
	ld.global.u32 	%r148, [%rd1+268];
	setp.eq.s32 	%p69, %r1, %r148;
	ld.global.u32 	%r150, [%rd1+272];
	setp.eq.s32 	%p70, %r1, %r150;
	ld.global.u32 	%r152, [%rd1+276];
	setp.eq.s32 	%p71, %r1, %r152;
	ld.global.u32 	%r154, [%rd1+280];
	setp.eq.s32 	%p72, %r1, %r154;
	ld.global.u32 	%r156, [%rd1+284];
	setp.eq.s32 	%p73, %r1, %r156;
	ld.global.u32 	%r158, [%rd1+288];
	setp.eq.s32 	%p74, %r1, %r158;
	ld.global.u32 	%r160, [%rd1+292];
	setp.eq.s32 	%p75, %r1, %r160;
	ld.global.u32 	%r162, [%rd1+296];
	setp.eq.s32 	%p76, %r1, %r162;
	ld.global.u32 	%r164, [%rd1+300];
	setp.eq.s32 	%p77, %r1, %r164;
	ld.global.u32 	%r166, [%rd1+304];
	setp.eq.s32 	%p78, %r1, %r166;
	ld.global.u32 	%r168, [%rd1+308];
	setp.eq.s32 	%p79, %r1, %r168;
	ld.global.u32 	%r170, [%rd1+312];
	setp.eq.s32 	%p80, %r1, %r170;
	ld.global.u32 	%r172, [%rd1+316];
	setp.eq.s32 	%p81, %r1, %r172;
	ld.global.u32 	%r174, [%rd1+320];
	setp.eq.s32 	%p82, %r1, %r174;
	ld.global.u32 	%r176, [%rd1+324];
	setp.eq.s32 	%p83, %r1, %r176;
	ld.global.u32 	%r178, [%rd1+328];
	setp.eq.s32 	%p84, %r1, %r178;
	ld.global.u32 	%r180, [%rd1+332];
	setp.eq.s32 	%p85, %r1, %r180;
	ld.global.u32 	%r182, [%rd1+336];
	setp.eq.s32 	%p86, %r1, %r182;
	ld.global.u32 	%r184, [%rd1+340];
	setp.eq.s32 	%p87, %r1, %r184;
	ld.global.u32 	%r186, [%rd1+344];
	setp.eq.s32 	%p88, %r1, %r186;
	ld.global.u32 	%r188, [%rd1+348];
	setp.eq.s32 	%p89, %r1, %r188;
	ld.global.u32 	%r190, [%rd1+352];
	setp.eq.s32 	%p90, %r1, %r190;
	ld.global.u32 	%r192, [%rd1+356];
	setp.eq.s32 	%p91, %r1, %r192;
	ld.global.u32 	%r194, [%rd1+360];
	setp.eq.s32 	%p92, %r1, %r194;
	ld.global.u32 	%r196, [%rd1+364];
	setp.eq.s32 	%p93, %r1, %r196;
	ld.global.u32 	%r198, [%rd1+368];
	setp.eq.s32 	%p94, %r1, %r198;
	ld.global.u32 	%r200, [%rd1+372];
	setp.eq.s32 	%p95, %r1, %r200;
	ld.global.u32 	%r202, [%rd1+376];
	setp.eq.s32 	%p96, %r1, %r202;
	ld.global.u32 	%r204, [%rd1+380];
	setp.eq.s32 	%p97, %r1, %r204;
	ld.global.u32 	%r206, [%rd1+384];
	setp.eq.s32 	%p98, %r1, %r206;
	ld.global.u32 	%r208, [%rd1+388];
	setp.eq.s32 	%p99, %r1, %r208;
	ld.global.u32 	%r210, [%rd1+392];
	setp.eq.s32 	%p100, %r1, %r210;
	ld.global.u32 	%r212, [%rd1+396];
	setp.eq.s32 	%p101, %r1, %r212;
	ld.global.u32 	%r214, [%rd1+400];
	setp.eq.s32 	%p102, %r1, %r214;
	ld.global.u32 	%r216, [%rd1+404];
	setp.eq.s32 	%p103, %r1, %r216;
	ld.global.u32 	%r218, [%rd1+408];
	setp.eq.s32 	%p104, %r1, %r218;
	ld.global.u32 	%r220, [%rd1+412];
	setp.eq.s32 	%p105, %r1, %r220;
	ld.global.u32 	%r222, [%rd1+416];
	setp.eq.s32 	%p106, %r1, %r222;
	ld.global.u32 	%r224, [%rd1+420];
	setp.eq.s32 	%p107, %r1, %r224;
	ld.global.u32 	%r226, [%rd1+424];
	setp.eq.s32 	%p108, %r1, %r226;
	ld.global.u32 	%r228, [%rd1+428];
	setp.eq.s32 	%p109, %r1, %r228;
	ld.global.u32 	%r230, [%rd1+432];
	setp.eq.s32 	%p110, %r1, %r230;
	ld.global.u32 	%r232, [%rd1+436];
	setp.eq.s32 	%p111, %r1, %r232;
	ld.global.u32 	%r234, [%rd1+440];
	setp.eq.s32 	%p112, %r1, %r234;
	ld.global.u32 	%r236, [%rd1+444];
	setp.eq.s32 	%p113, %r1, %r236;
	ld.global.u32 	%r238, [%rd1+448];
	setp.eq.s32 	%p114, %r1, %r238;
	ld.global.u32 	%r240, [%rd1+452];
	setp.eq.s32 	%p115, %r1, %r240;
	ld.global.u32 	%r242, [%rd1+456];
	setp.eq.s32 	%p116, %r1, %r242;
	ld.global.u32 	%r244, [%rd1+460];
	setp.eq.s32 	%p117, %r1, %r244;
	ld.global.u32 	%r246, [%rd1+464];
	setp.eq.s32 	%p118, %r1, %r246;
	ld.global.u32 	%r248, [%rd1+468];
	setp.eq.s32 	%p119, %r1, %r248;
	ld.global.u32 	%r250, [%rd1+472];
	setp.eq.s32 	%p120, %r1, %r250;
	ld.global.u32 	%r252, [%rd1+476];
	setp.eq.s32 	%p121, %r1, %r252;
	ld.global.u32 	%r254, [%rd1+480];
	setp.eq.s32 	%p122, %r1, %r254;
	ld.global.u32 	%r256, [%rd1+484];
	setp.eq.s32 	%p123, %r1, %r256;
	ld.global.u32 	%r258, [%rd1+488];
	setp.eq.s32 	%p124, %r1, %r258;
	ld.global.u32 	%r260, [%rd1+492];
	setp.eq.s32 	%p125, %r1, %r260;
	ld.global.u32 	%r262, [%rd1+496];
	setp.eq.s32 	%p126, %r1, %r262;
	ld.global.u32 	%r264, [%rd1+500];
	setp.eq.s32 	%p127, %r1, %r264;
	ld.global.u32 	%r266, [%rd1+504];
	setp.eq.s32 	%p128, %r1, %r266;
	ld.global.u32 	%r268, [%rd1+508];
	setp.eq.s32 	%p129, %r1, %r268;
	or.pred  	%p130, %p129, %p128;
	or.pred  	%p131, %p130, %p127;
	or.pred  	%p132, %p131, %p126;
	or.pred  	%p133, %p132, %p125;
	or.pred  	%p134, %p133, %p124;
	or.pred  	%p135, %p134, %p123;
	or.pred  	%p136, %p135, %p122;
	or.pred  	%p137, %p136, %p121;
	or.pred  	%p138, %p137, %p120;
	or.pred  	%p139, %p138, %p119;
	or.pred  	%p140, %p139, %p118;
	or.pred  	%p141, %p140, %p117;
	or.pred  	%p142, %p141, %p116;
	or.pred  	%p143, %p142, %p115;
	or.pred  	%p144, %p143, %p114;
	or.pred  	%p145, %p144, %p113;
	or.pred  	%p146, %p145, %p112;
	or.pred  	%p147, %p146, %p111;
	or.pred  	%p148, %p147, %p110;
	or.pred  	%p149, %p148, %p109;
	or.pred  	%p150, %p149, %p108;
	or.pred  	%p151, %p150, %p107;
	or.pred  	%p152, %p151, %p106;
	or.pred  	%p153, %p152, %p105;
	or.pred  	%p154, %p153, %p104;
	or.pred  	%p155, %p154, %p103;
	or.pred  	%p156, %p155, %p102;
	or.pred  	%p157, %p156, %p101;
	or.pred  	%p158, %p157, %p100;
	or.pred  	%p159, %p158, %p99;
	or.pred  	%p160, %p159, %p98;
	or.pred  	%p161, %p160, %p97;
	or.pred  	%p162, %p161, %p96;
	or.pred  	%p163, %p162, %p95;
	or.pred  	%p164, %p163, %p94;
	or.pred  	%p165, %p164, %p93;
	or.pred  	%p166, %p165, %p92;
	or.pred  	%p167, %p166, %p91;
	or.pred  	%p168, %p167, %p90;
	or.pred  	%p169, %p168, %p89;
	or.pred  	%p170, %p169, %p88;
	or.pred  	%p171, %p170, %p87;
	or.pred  	%p172, %p171, %p86;
	or.pred  	%p173, %p172, %p85;
	or.pred  	%p174, %p173, %p84;
	or.pred  	%p175, %p174, %p83;
	or.pred  	%p176, %p175, %p82;
	or.pred  	%p177, %p176, %p81;
	or.pred  	%p178, %p177, %p80;
	or.pred  	%p179, %p178, %p79;
	or.pred  	%p180, %p179, %p78;
	or.pred  	%p181, %p180, %p77;
	or.pred  	%p182, %p181, %p76;
	or.pred  	%p183, %p182, %p75;
	or.pred  	%p184, %p183, %p74;
	or.pred  	%p185, %p184, %p73;
	or.pred  	%p186, %p185, %p72;
	or.pred  	%p187, %p186, %p71;
	or.pred  	%p188, %p187, %p70;
	or.pred  	%p189, %p188, %p69;
	or.pred  	%p190, %p189, %p68;
	or.pred  	%p191, %p190, %p67;
	or.pred  	%p192, %p191, %p66;
	or.pred  	%p193, %p192, %p65;
	or.pred  	%p194, %p193, %p64;
	or.pred  	%p195, %p194, %p63;
	or.pred  	%p196, %p195, %p62;
	or.pred  	%p197, %p196, %p61;
	or.pred  	%p198, %p197, %p60;
	or.pred  	%p199, %p198, %p59;
	or.pred  	%p200, %p199, %p58;
	or.pred  	%p201, %p200, %p57;
	or.pred  	%p202, %p201, %p56;
	or.pred  	%p203, %p202, %p55;
	or.pred  	%p204, %p203, %p54;
	or.pred  	%p205, %p204, %p53;
	or.pred  	%p206, %p205, %p52;
	or.pred  	%p207, %p206, %p51;
	or.pred  	%p208, %p207, %p50;
	or.pred  	%p209, %p208, %p49;
	or.pred  	%p210, %p209, %p48;
	or.pred  	%p211, %p210, %p47;
	or.pred  	%p212, %p211, %p46;
	or.pred  	%p213, %p212, %p45;
	or.pred  	%p214, %p213, %p44;
	or.pred  	%p215, %p214, %p43;
	or.pred  	%p216, %p215, %p42;
	or.pred  	%p217, %p216, %p41;
	or.pred  	%p218, %p217, %p40;
	or.pred  	%p219, %p218, %p39;
	or.pred  	%p220, %p219, %p38;
	or.pred  	%p221, %p220, %p37;
	or.pred  	%p222, %p221, %p36;
	or.pred  	%p223, %p222, %p35;
	or.pred  	%p224, %p223, %p34;
	or.pred  	%p225, %p224, %p33;
	or.pred  	%p226, %p225, %p32;
	or.pred  	%p227, %p226, %p31;
	or.pred  	%p228, %p227, %p30;
	or.pred  	%p229, %p228, %p29;
	or.pred  	%p230, %p229, %p28;
	or.pred  	%p231, %p230, %p27;
	or.pred  	%p232, %p231, %p26;
	or.pred  	%p233, %p232, %p25;
	or.pred  	%p234, %p233, %p24;
	or.pred  	%p235, %p234, %p23;
	or.pred  	%p236, %p235, %p22;
	or.pred  	%p237, %p236, %p21;
	or.pred  	%p238, %p237, %p20;
	or.pred  	%p239, %p238, %p19;
	or.pred  	%p240, %p239, %p18;
	or.pred  	%p241, %p240, %p17;
	or.pred  	%p242, %p241, %p16;
	or.pred  	%p243, %p242, %p15;
	or.pred  	%p244, %p243, %p14;
	or.pred  	%p245, %p244, %p13;
	or.pred  	%p246, %p245, %p12;
	or.pred  	%p247, %p246, %p11;
	or.pred  	%p248, %p247, %p10;
	or.pred  	%p249, %p248, %p9;
	or.pred  	%p250, %p249, %p8;
	or.pred  	%p251, %p250, %p7;
	or.pred  	%p252, %p251, %p6;
	or.pred  	%p253, %p252, %p5;
	or.pred  	%p254, %p253, %p4;
	or.pred  	%p255, %p254, %p3;
	or.pred  	%p256, %p255, %p2;
	selp.u16 	%rs1, 1, 0, %p256;
	st.shared.u8 	[_ZZ16crossover_kerneliPaPiP17curandStateXORWOWE5elite], %rs1;
$L__BB3_2:
	bar.sync 	0;
	ld.shared.u8 	%rs2, [_ZZ16crossover_kerneliPaPiP17curandStateXORWOWE5elite];
	setp.ne.s16 	%p257, %rs2, 0;
	setp.ge.s32 	%p258, %r2, %r12;
	or.pred  	%p259, %p258, %p257;
	@%p259 bra 	$L__BB3_5;
	cvta.to.global.u64 	%rd6, %rd3;
	setp.ne.s32 	%p260, %r2, 0;
	cvta.to.global.u64 	%rd7, %rd4;
	mul.wide.u32 	%rd8, %r1, 48;
	add.s64 	%rd2, %rd7, %rd8;
	ld.global.v2.u32 	{%r269, %r270}, [%rd2];
	ld.global.v2.u32 	{%r271, %r272}, [%rd2+8];
	ld.global.v2.u32 	{%r3, %r4}, [%rd2+16];
	ld.global.v2.u32 	{%r5, %r6}, [%rd2+24];
	ld.global.f32 	%f1, [%rd2+32];
	ld.global.f64 	%fd1, [%rd2+40];
	shr.u32 	%r273, %r270, 2;
	xor.b32  	%r274, %r273, %r270;
	shl.b32 	%r275, %r4, 4;
	shl.b32 	%r276, %r274, 1;
	xor.b32  	%r277, %r275, %r276;
	xor.b32  	%r278, %r277, %r4;
	xor.b32  	%r7, %r278, %r274;
	add.s32 	%r279, %r269, %r7;
	add.s32 	%r280, %r279, 69;
	shr.u32 	%r281, %r271, 2;
	xor.b32  	%r282, %r281, %r271;
	shl.b32 	%r283, %r7, 4;
	shl.b32 	%r284, %r282, 1;
	xor.b32  	%r285, %r284, %r283;
	xor.b32  	%r286, %r285, %r282;
	xor.b32  	%r8, %r286, %r7;
	add.s32 	%r287, %r269, %r8;
	add.s32 	%r288, %r287, 10;
	shr.u32 	%r289, %r272, 2;
	xor.b32  	%r290, %r289, %r272;
	shl.b32 	%r291, %r8, 4;
	shl.b32 	%r292, %r290, 1;
	xor.b32  	%r293, %r292, %r291;
	xor.b32  	%r294, %r293, %r290;
	xor.b32  	%r9, %r294, %r8;
	add.s32 	%r295, %r269, %r9;
	add.s32 	%r296, %r295, 1087311;
	cvt.rn.f32.u32 	%f2, %r296;
	fma.rn.f32 	%f3, %f2, 0f2F800000, 0f2F000000;
	setp.gt.f32 	%p261, %f3, 0f3F000000;
	selp.b32 	%r297, %r280, %r288, %p261;
	shl.b32 	%r298, %r297, 2;
	cvt.u64.u32 	%rd9, %r298;
	and.b64  	%rd10, %rd9, 508;
	add.s64 	%rd11, %rd1, %rd10;
	ld.global.u32 	%r299, [%rd11];
	shl.b32 	%r300, %r299, 9;
	add.s32 	%r301, %r300, %r2;
	cvt.s64.s32 	%rd12, %r301;
	add.s64 	%rd13, %rd6, %rd12;
	ld.global.u8 	%rs3, [%rd13];
	shr.u32 	%r302, %r3, 2;
	xor.b32  	%r303, %r302, %r3;
	shl.b32 	%r304, %r9, 4;
	shl.b32 	%r305, %r303, 1;
	xor.b32  	%r306, %r305, %r304;
	xor.b32  	%r307, %r306, %r303;
	xor.b32  	%r10, %r307, %r9;
	add.s32 	%r11, %r269, 1449748;
	add.s32 	%r308, %r10, %r11;
	cvt.rn.f32.u32 	%f4, %r308;
	fma.rn.f32 	%f5, %f4, 0f2F800000, 0f2F000000;
	setp.lt.f32 	%p262, %f5, 0f3C23D70A;
	neg.s16 	%rs4, %rs3;
	selp.b16 	%rs5, %rs4, %rs3, %p262;
	cvt.s16.s8 	%rs6, %rs5;
	setp.lt.s16 	%p263, %rs6, 1;
	selp.b16 	%rs7, -1, 1, %p263;
	shl.b32 	%r309, %r1, 9;
	add.s32 	%r310, %r309, %r2;
	cvt.u64.u32 	%rd14, %r310;
	add.s64 	%rd15, %rd6, %rd14;
	st.global.u8 	[%rd15], %rs7;
	@%p260 bra 	$L__BB3_5;
	st.global.v2.u32 	[%rd2], {%r11, %r4};
	st.global.v2.u32 	[%rd2+8], {%r7, %r8};
	st.global.v2.u32 	[%rd2+16], {%r9, %r10};
	st.global.v2.u32 	[%rd2+24], {%r5, %r6};
	st.global.f32 	[%rd2+32], %f1;
	st.global.f64 	[%rd2+40], %fd1;
$L__BB3_5:
	ret;

}


// ===== COMPILED SASS (sm_100) =====

	.target	sm_100

	.elftype	@"ET_EXEC"


//--------------------- .note.nv.tkinfo           --------------------------
	.section	.note.nv.tkinfo,"",@"SHT_NOTE"
	.sectionflags	@"SHF_NOTE_NV_TKINFO"
	.tkinfo
        /*0018*/ 	.word	0x00000002
        /*0030*/ 	.string	""
        /*0030*/ 	.string	"ptxas"
        /*0030*/ 	.string	"Cuda compilation tools, release 13.0, V13.0.88"
        /*0030*/ 	.string	"Build cuda_13.0.r13.0/compiler.36424714_0"
        /*0030*/ 	.string	"-arch sm_100 -m 64 "



//--------------------- .note.nv.cuinfo           --------------------------
	.section	.note.nv.cuinfo,"",@"SHT_NOTE"
	.sectionflags	@"SHF_NOTE_NV_CUINFO"
        /*0018*/ 	.short	0x0002
        /*001a*/ 	.short	0x0064
        /*001c*/ 	.short	0x0082
	.zero		2


//--------------------- .nv.info                  --------------------------
	.section	.nv.info,"",@"SHT_CUDA_INFO"
	.align	4


	//----- nvinfo : EIATTR_REGCOUNT
	.align		4
        /*0000*/ 	.byte	0x04, 0x2f
        /*0002*/ 	.short	(.L_10 - .L_9)
	.align		4
.L_9:
        /*0004*/ 	.word	index@(_Z11init_kerneliPaP17curandStateXORWOWm)
        /*0008*/ 	.word	0x0000001f


	//----- nvinfo : EIATTR_FRAME_SIZE
	.align		4
.L_10:
        /*000c*/ 	.byte	0x04, 0x11
        /*000e*/ 	.short	(.L_12 - .L_11)
	.align		4
.L_11:
        /*0010*/ 	.word	index@(_Z11init_kerneliPaP17curandStateXORWOWm)
        /*0014*/ 	.word	0x00000000


	//----- nvinfo : EIATTR_REGCOUNT
	.align		4
.L_12:
        /*0018*/ 	.byte	0x04, 0x2f
        /*001a*/ 	.short	(.L_14 - .L_13)
	.align		4
.L_13:
        /*001c*/ 	.word	index@(_Z13verify_kerneliPaPx)
        /*0020*/ 	.word	0x0000001e


	//----- nvinfo : EIATTR_FRAME_SIZE
	.align		4
.L_14:
        /*0024*/ 	.byte	0x04, 0x11
        /*0026*/ 	.short	(.L_16 - .L_15)
	.align		4
.L_15:
        /*0028*/ 	.word	index@(_Z13verify_kerneliPaPx)
        /*002c*/ 	.word	0x00000000


	//----- nvinfo : EIATTR_REGCOUNT
	.align		4
.L_16:
        /*0030*/ 	.byte	0x04, 0x2f
        /*0032*/ 	.short	(.L_18 - .L_17)
	.align		4
.L_17:
        /*0034*/ 	.word	index@(_Z11tabu_kerneliiPaP17curandStateXORWOW)
        /*0038*/ 	.word	0x00000020


	//----- nvinfo : EIATTR_FRAME_SIZE
	.align		4
.L_18:
        /*003c*/ 	.byte	0x04, 0x11
        /*003e*/ 	.short	(.L_20 - .L_19)
	.align		4
.L_19:
        /*0040*/ 	.word	index@(_Z11tabu_kerneliiPaP17curandStateXORWOW)
        /*0044*/ 	.word	0x00000000


	//----- nvinfo : EIATTR_REGCOUNT
	.align		4
.L_20:
        /*0048*/ 	.byte	0x04, 0x2f
        /*004a*/ 	.short	(.L_22 - .L_21)
	.align		4
.L_21:
        /*004c*/ 	.word	index@(_Z16crossover_kerneliPaPiP17curandStateXORWOW)
        /*0050*/ 	.word	0x00000020


	//----- nvinfo : EIATTR_FRAME_SIZE
	.align		4
.L_22:
        /*0054*/ 	.byte	0x04, 0x11
        /*0056*/ 	.short	(.L_24 - .L_23)
	.align		4
.L_23:
        /*0058*/ 	.word	index@(_Z16crossover_kerneliPaPiP17curandStateXORWOW)
        /*005c*/ 	.word	0x00000000


	//----- nvinfo : EIATTR_MIN_STACK_SIZE
	.align		4
.L_24:
        /*0060*/ 	.byte	0x04, 0x12
        /*0062*/ 	.short	(.L_26 - .L_25)
	.align		4
.L_25:
        /*0064*/ 	.word	index@(_Z16crossover_kerneliPaPiP17curandStateXORWOW)
        /*0068*/ 	.word	0x00000000


	//----- nvinfo : EIATTR_MIN_STACK_SIZE
	.align		4
.L_26:
        /*006c*/ 	.byte	0x04, 0x12
        /*006e*/ 	.short	(.L_28 - .L_27)
	.align		4
.L_27:
        /*0070*/ 	.word	index@(_Z11tabu_kerneliiPaP17curandStateXORWOW)
        /*0074*/ 	.word	0x00000000


	//----- nvinfo : EIATTR_MIN_STACK_SIZE
	.align		4
.L_28:
        /*0078*/ 	.byte	0x04, 0x12
        /*007a*/ 	.short	(.L_30 - .L_29)
	.align		4
.L_29:
        /*007c*/ 	.word	index@(_Z13verify_kerneliPaPx)
        /*0080*/ 	.word	0x00000000


	//----- nvinfo : EIATTR_MIN_STACK_SIZE
	.align		4
.L_30:
        /*0084*/ 	.byte	0x04, 0x12
        /*0086*/ 	.short	(.L_32 - .L_31)
	.align		4
.L_31:
        /*0088*/ 	.word	index@(_Z11init_kerneliPaP17curandStateXORWOWm)
        /*008c*/ 	.word	0x00000000
.L_32:


//--------------------- .nv.compat                --------------------------
	.section	.nv.compat,"",@"SHT_CUDA_COMPAT_INFO"
	.align	4
        /*0000*/ 	.byte	0x02, 0x09, 0x00, 0x00, 0x02, 0x02, 0x01, 0x00, 0x02, 0x05, 0x05, 0x00, 0x03, 0x07, 0x01, 0x01
        /*0010*/ 	.byte	0x02, 0x03, 0x00, 0x00, 0x02, 0x06, 0x01, 0x00, 0x04, 0x0b, 0x08, 0x00, 0x01, 0x00, 0x00, 0x00
        /*0020*/ 	.byte	0x00, 0x00, 0x00, 0x00


//--------------------- .nv.info._Z16crossover_kerneliPaPiP17curandStateXORWOW --------------------------
	.section	.nv.info._Z16crossover_kerneliPaPiP17curandStateXORWOW,"",@"SHT_CUDA_INFO"
	.sectionflags	@""
	.align	4


	//----- nvinfo : EIATTR_CUDA_API_VERSION
	.align		4
        /*0000*/ 	.byte	0x04, 0x37
        /*0002*/ 	.short	(.L_34 - .L_33)
.L_33:
        /*0004*/ 	.word	0x00000082


	//----- nvinfo : EIATTR_KPARAM_INFO
	.align		4
.L_34:
        /*0008*/ 	.byte	0x04, 0x17
        /*000a*/ 	.short	(.L_36 - .L_35)
.L_35:
        /*000c*/ 	.word	0x00000000
        /*0010*/ 	.short	0x0003
        /*0012*/ 	.short	0x0018
        /*0014*/ 	.byte	0x00, 0xf5, 0x21, 0x00


	//----- nvinfo : EIATTR_KPARAM_INFO
	.align		4
.L_36:
        /*0018*/ 	.byte	0x04, 0x17
        /*001a*/ 	.short	(.L_38 - .L_37)
.L_37:
        /*001c*/ 	.word	0x00000000
        /*0020*/ 	.short	0x0002
        /*0022*/ 	.short	0x0010
        /*0024*/ 	.byte	0x00, 0xf5, 0x21, 0x00


	//----- nvinfo : EIATTR_KPARAM_INFO
	.align		4
.L_38:
        /*0028*/ 	.byte	0x04, 0x17
        /*002a*/ 	.short	(.L_40 - .L_39)
.L_39:
        /*002c*/ 	.word	0x00000000
        /*0030*/ 	.short	0x0001
        /*0032*/ 	.short	0x0008
        /*0034*/ 	.byte	0x00, 0xf5, 0x21, 0x00


	//----- nvinfo : EIATTR_KPARAM_INFO
	.align		4
.L_40:
        /*0038*/ 	.byte	0x04, 0x17
        /*003a*/ 	.short	(.L_42 - .L_41)
.L_41:
        /*003c*/ 	.word	0x00000000
        /*0040*/ 	.short	0x0000
        /*0042*/ 	.short	0x0000
        /*0044*/ 	.byte	0x00, 0xf0, 0x11, 0x00


	//----- nvinfo : EIATTR_SPARSE_MMA_MASK
	.align		4
.L_42:
        /*0048*/ 	.byte	0x03, 0x50
        /*004a*/ 	.short	0x0000


	//----- nvinfo : EIATTR_MAXREG_COUNT
	.align		4
        /*004c*/ 	.byte	0x03, 0x1b
        /*004e*/ 	.short	0x00ff


	//----- nvinfo : EIATTR_NUM_BARRIERS
	.align		4
        /*0050*/ 	.byte	0x02, 0x4c
        /*0052*/ 	.byte	0x01
	.zero		1


	//----- nvinfo : EIATTR_MERCURY_ISA_VERSION
	.align		4
        /*0054*/ 	.byte	0x03, 0x5f
        /*0056*/ 	.short	0x0101


	//----- nvinfo : EIATTR_VRC_CTA_INIT_COUNT
	.align		4
        /*0058*/ 	.byte	0x02, 0x4a
	.zero		1
	.zero		1


	//----- nvinfo : EIATTR_EXIT_INSTR_OFFSETS
	.align		4
        /*005c*/ 	.byte	0x04, 0x1c
        /*005e*/ 	.short	(.L_44 - .L_43)


	//   ....[0]....
.L_43:
        /*0060*/ 	.word	0x00001170


	//   ....[1]....
        /*0064*/ 	.word	0x000015a0


	//   ....[2]....
        /*0068*/ 	.word	0x00001610


	//----- nvinfo : EIATTR_CRS_STACK_SIZE
	.align		4
.L_44:
        /*006c*/ 	.byte	0x04, 0x1e
        /*006e*/ 	.short	(.L_46 - .L_45)
.L_45:
        /*0070*/ 	.word	0x00000000


	//----- nvinfo : EIATTR_CBANK_PARAM_SIZE
	.align		4
.L_46:
        /*0074*/ 	.byte	0x03, 0x19
        /*0076*/ 	.short	0x0020


	//----- nvinfo : EIATTR_PARAM_CBANK
	.align		4
        /*0078*/ 	.byte	0x04, 0x0a
        /*007a*/ 	.short	(.L_48 - .L_47)
	.align		4
.L_47:
        /*007c*/ 	.word	index@(.nv.constant0._Z16crossover_kerneliPaPiP17curandStateXORWOW)
        /*0080*/ 	.short	0x0380
        /*0082*/ 	.short	0x0020


	//----- nvinfo : EIATTR_SW_WAR
	.align		4
.L_48:
        /*0084*/ 	.byte	0x04, 0x36
        /*0086*/ 	.short	(.L_50 - .L_49)
.L_49:
        /*0088*/ 	.word	0x00000008
.L_50:


//--------------------- .nv.info._Z11tabu_kerneliiPaP17curandStateXORWOW --------------------------
	.section	.nv.info._Z11tabu_kerneliiPaP17curandStateXORWOW,"",@"SHT_CUDA_INFO"
	.sectionflags	@""
	.align	4


	//----- nvinfo : EIATTR_CUDA_API_VERSION
	.align		4
        /*0000*/ 	.byte	0x04, 0x37
        /*0002*/ 	.short	(.L_52 - .L_51)
.L_51:
        /*0004*/ 	.word	0x00000082


	//----- nvinfo : EIATTR_KPARAM_INFO
	.align		4
.L_52:
        /*0008*/ 	.byte	0x04, 0x17
        /*000a*/ 	.short	(.L_54 - .L_53)
.L_53:
        /*000c*/ 	.word	0x00000000
        /*0010*/ 	.short	0x0003
        /*0012*/ 	.short	0x0010
        /*0014*/ 	.byte	0x00, 0xf5, 0x21, 0x00


	//----- nvinfo : EIATTR_KPARAM_INFO
	.align		4
.L_54:
        /*0018*/ 	.byte	0x04, 0x17
        /*001a*/ 	.short	(.L_56 - .L_55)
.L_55:
        /*001c*/ 	.word	0x00000000
        /*0020*/ 	.short	0x0002
        /*0022*/ 	.short	0x0008
        /*0024*/ 	.byte	0x00, 0xf5, 0x21, 0x00


	//----- nvinfo : EIATTR_KPARAM_INFO
	.align		4
.L_56:
        /*0028*/ 	.byte	0x04, 0x17
        /*002a*/ 	.short	(.L_58 - .L_57)
.L_57:
        /*002c*/ 	.word	0x00000000
        /*0030*/ 	.short	0x0001
        /*0032*/ 	.short	0x0004
        /*0034*/ 	.byte	0x00, 0xf0, 0x11, 0x00


	//----- nvinfo : EIATTR_KPARAM_INFO
	.align		4
.L_58:
        /*0038*/ 	.byte	0x04, 0x17
        /*003a*/ 	.short	(.L_60 - .L_59)
.L_59:
        /*003c*/ 	.word	0x00000000
        /*0040*/ 	.short	0x0000
        /*0042*/ 	.short	0x0000
        /*0044*/ 	.byte	0x00, 0xf0, 0x11, 0x00


	//----- nvinfo : EIATTR_SPARSE_MMA_MASK
	.align		4
.L_60:
        /*0048*/ 	.byte	0x03, 0x50
        /*004a*/ 	.short	0x0000


	//----- nvinfo : EIATTR_MAXREG_COUNT
	.align		4
        /*004c*/ 	.byte	0x03, 0x1b
        /*004e*/ 	.short	0x00ff


	//----- nvinfo : EIATTR_NUM_BARRIERS
	.align		4
        /*0050*/ 	.byte	0x02, 0x4c
        /*0052*/ 	.byte	0x01
	.zero		1


	//----- nvinfo : EIATTR_MERCURY_ISA_VERSION
	.align		4
        /*0054*/ 	.byte	0x03, 0x5f
        /*0056*/ 	.short	0x0101


	//----- nvinfo : EIATTR_COOP_GROUP_MASK_REGIDS
	.align		4
        /*0058*/ 	.byte	0x04, 0x29
        /*005a*/ 	.short	(.L_62 - .L_61)


	//   ....[0]....
.L_61:
        /*005c*/ 	.word	0xffffffff


	//   ....[1]....
        /*0060*/ 	.word	0xffffffff


	//   ....[2]....
        /*0064*/ 	.word	0xffffffff


	//   ....[3]....
        /*0068*/ 	.word	0xffffffff


	//   ....[4]....
        /*006c*/ 	.word	0xffffffff


	//   ....[5]....
        /*0070*/ 	.word	0xffffffff


	//   ....[6]....
        /*0074*/ 	.word	0xffffffff


	//   ....[7]....
        /*0078*/ 	.word	0xffffffff


	//   ....[8]....
        /*007c*/ 	.word	0xffffffff


	//   ....[9]....
        /*0080*/ 	.word	0xffffffff


	//   ....[10]....
        /*0084*/ 	.word	0xffffffff


	//   ....[11]....
        /*0088*/ 	.word	0xffffffff


	//   ....[12]....
        /*008c*/ 	.word	0xffffffff


	//   ....[13]....
        /*0090*/ 	.word	0xffffffff


	//   ....[14]....
        /*0094*/ 	.word	0xffffffff


	//----- nvinfo : EIATTR_COOP_GROUP_INSTR_OFFSETS
	.align		4
.L_62:
        /*0098*/ 	.byte	0x04, 0x28
        /*009a*/ 	.short	(.L_64 - .L_63)


	//   ....[0]....
.L_63:
        /*009c*/ 	.word	0x00001a10


	//   ....[1]....
        /*00a0*/ 	.word	0x00001a30


	//   ....[2]....
        /*00a4*/ 	.word	0x00001a40


	//   ....[3]....
        /*00a8*/ 	.word	0x00001aa0


	//   ....[4]....
        /*00ac*/ 	.word	0x00001ac0


	//   ....[5]....
        /*00b0*/ 	.word	0x00001ae0


	//   ....[6]....
        /*00b4*/ 	.word	0x00001b40


	//   ....[7]....
        /*00b8*/ 	.word	0x00001b60


	//   ....[8]....
        /*00bc*/ 	.word	0x00001b80


	//   ....[9]....
        /*00c0*/ 	.word	0x00001c00


	//   ....[10]....
        /*00c4*/ 	.word	0x00001c10


	//   ....[11]....
        /*00c8*/ 	.word	0x00001c20


	//   ....[12]....
        /*00cc*/ 	.word	0x00001ca0


	//   ....[13]....
        /*00d0*/ 	.word	0x00001cb0


	//   ....[14]....
        /*00d4*/ 	.word	0x00001cc0


	//----- nvinfo : EIATTR_VRC_CTA_INIT_COUNT
	.align		4
.L_64:
        /*00d8*/ 	.byte	0x02, 0x4a
	.zero		1
	.zero		1


	//----- nvinfo : EIATTR_EXIT_INSTR_OFFSETS
	.align		4
        /*00dc*/ 	.byte	0x04, 0x1c
        /*00de*/ 	.short	(.L_66 - .L_65)


	//   ....[0]....
.L_65:
        /*00e0*/ 	.word	0x000034d0


	//   ....[1]....
        /*00e4*/ 	.word	0x00003560


	//----- nvinfo : EIATTR_CRS_STACK_SIZE
	.align		4
.L_66:
        /*00e8*/ 	.byte	0x04, 0x1e
        /*00ea*/ 	.short	(.L_68 - .L_67)
.L_67:
        /*00ec*/ 	.word	0x00000000


	//----- nvinfo : EIATTR_CBANK_PARAM_SIZE
	.align		4
.L_68:
        /*00f0*/ 	.byte	0x03, 0x19
        /*00f2*/ 	.short	0x0018


	//----- nvinfo : EIATTR_PARAM_CBANK
	.align		4
        /*00f4*/ 	.byte	0x04, 0x0a
        /*00f6*/ 	.short	(.L_70 - .L_69)
	.align		4
.L_69:
        /*00f8*/ 	.word	index@(.nv.constant0._Z11tabu_kerneliiPaP17curandStateXORWOW)
        /*00fc*/ 	.short	0x0380
        /*00fe*/ 	.short	0x0018


	//----- nvinfo : EIATTR_SW_WAR
	.align		4
.L_70:
        /*0100*/ 	.byte	0x04, 0x36
        /*0102*/ 	.short	(.L_72 - .L_71)
.L_71:
        /*0104*/ 	.word	0x00000008
.L_72:


//--------------------- .nv.info._Z13verify_kerneliPaPx --------------------------
	.section	.nv.info._Z13verify_kerneliPaPx,"",@"SHT_CUDA_INFO"
	.sectionflags	@""
	.align	4


	//----- nvinfo : EIATTR_CUDA_API_VERSION
	.align		4
        /*0000*/ 	.byte	0x04, 0x37
        /*0002*/ 	.short	(.L_74 - .L_73)
.L_73:
        /*0004*/ 	.word	0x00000082


	//----- nvinfo : EIATTR_KPARAM_INFO
	.align		4
.L_74:
        /*0008*/ 	.byte	0x04, 0x17
        /*000a*/ 	.short	(.L_76 - .L_75)
.L_75:
        /*000c*/ 	.word	0x00000000
        /*0010*/ 	.short	0x0002
        /*0012*/ 	.short	0x0010
        /*0014*/ 	.byte	0x00, 0xf5, 0x21, 0x00


	//----- nvinfo : EIATTR_KPARAM_INFO
	.align		4
.L_76:
        /*0018*/ 	.byte	0x04, 0x17
        /*001a*/ 	.short	(.L_78 - .L_77)
.L_77:
        /*001c*/ 	.word	0x00000000
        /*0020*/ 	.short	0x0001
        /*0022*/ 	.short	0x0008
        /*0024*/ 	.byte	0x00, 0xf5, 0x21, 0x00


	//----- nvinfo : EIATTR_KPARAM_INFO
	.align		4
.L_78:
        /*0028*/ 	.byte	0x04, 0x17
        /*002a*/ 	.short	(.L_80 - .L_79)
.L_79:
        /*002c*/ 	.word	0x00000000
        /*0030*/ 	.short	0x0000
        /*0032*/ 	.short	0x0000
        /*0034*/ 	.byte	0x00, 0xf0, 0x11, 0x00


	//----- nvinfo : EIATTR_SPARSE_MMA_MASK
	.align		4
.L_80:
        /*0038*/ 	.byte	0x03, 0x50
        /*003a*/ 	.short	0x0000


	//----- nvinfo : EIATTR_MAXREG_COUNT
	.align		4
        /*003c*/ 	.byte	0x03, 0x1b
        /*003e*/ 	.short	0x00ff


	//----- nvinfo : EIATTR_NUM_BARRIERS
	.align		4
        /*0040*/ 	.byte	0x02, 0x4c
        /*0042*/ 	.byte	0x01
	.zero		1


	//----- nvinfo : EIATTR_MERCURY_ISA_VERSION
	.align		4
        /*0044*/ 	.byte	0x03, 0x5f
        /*0046*/ 	.short	0x0101


	//----- nvinfo : EIATTR_VRC_CTA_INIT_COUNT
	.align		4
        /*0048*/ 	.byte	0x02, 0x4a
	.zero		1
	.zero		1


	//----- nvinfo : EIATTR_EXIT_INSTR_OFFSETS
	.align		4
        /*004c*/ 	.byte	0x04, 0x1c
        /*004e*/ 	.short	(.L_82 - .L_81)


	//   ....[0]....
.L_81:
        /*0050*/ 	.word	0x00000c70


	//   ....[1]....
        /*0054*/ 	.word	0x00000cd0


	//----- nvinfo : EIATTR_CRS_STACK_SIZE
	.align		4
.L_82:
        /*0058*/ 	.byte	0x04, 0x1e
        /*005a*/ 	.short	(.L_84 - .L_83)
.L_83:
        /*005c*/ 	.word	0x00000000


	//----- nvinfo : EIATTR_CBANK_PARAM_SIZE
	.align		4
.L_84:
        /*0060*/ 	.byte	0x03, 0x19
        /*0062*/ 	.short	0x0018


	//----- nvinfo : EIATTR_PARAM_CBANK
	.align		4
        /*0064*/ 	.byte	0x04, 0x0a
        /*0066*/ 	.short	(.L_86 - .L_85)
	.align		4
.L_85:
        /*0068*/ 	.word	index@(.nv.constant0._Z13verify_kerneliPaPx)
        /*006c*/ 	.short	0x0380
        /*006e*/ 	.short	0x0018


	//----- nvinfo : EIATTR_SW_WAR
	.align		4
.L_86:
        /*0070*/ 	.byte	0x04, 0x36
        /*0072*/ 	.short	(.L_88 - .L_87)
.L_87:
        /*0074*/ 	.word	0x00000008
.L_88:


//--------------------- .nv.info._Z11init_kerneliPaP17curandStateXORWOWm --------------------------
	.section	.nv.info._Z11init_kerneliPaP17curandStateXORWOWm,"",@"SHT_CUDA_INFO"
	.sectionflags	@""
	.align	4


	//----- nvinfo : EIATTR_CUDA_API_VERSION
	.align		4
        /*0000*/ 	.byte	0x04, 0x37
        /*0002*/ 	.short	(.L_90 - .L_89)
.L_89:
        /*0004*/ 	.word	0x00000082


	//----- nvinfo : EIATTR_KPARAM_INFO
	.align		4
.L_90:
        /*0008*/ 	.byte	0x04, 0x17
        /*000a*/ 	.short	(.L_92 - .L_91)
.L_91:
        /*000c*/ 	.word	0x00000000
        /*0010*/ 	.short	0x0003
        /*0012*/ 	.short	0x0018
        /*0014*/ 	.byte	0x00, 0xf0, 0x21, 0x00


	//----- nvinfo : EIATTR_KPARAM_INFO
	.align		4
.L_92:
        /*0018*/ 	.byte	0x04, 0x17
        /*001a*/ 	.short	(.L_94 - .L_93)
.L_93:
        /*001c*/ 	.word	0x00000000
        /*0020*/ 	.short	0x0002
        /*0022*/ 	.short	0x0010
        /*0024*/ 	.byte	0x00, 0xf5, 0x21, 0x00


	//----- nvinfo : EIATTR_KPARAM_INFO
	.align		4
.L_94:
        /*0028*/ 	.byte	0x04, 0x17
        /*002a*/ 	.short	(.L_96 - .L_95)
.L_95:
        /*002c*/ 	.word	0x00000000
        /*0030*/ 	.short	0x0001
        /*0032*/ 	.short	0x0008
        /*0034*/ 	.byte	0x00, 0xf5, 0x21, 0x00


	//----- nvinfo : EIATTR_KPARAM_INFO
	.align		4
.L_96:
        /*0038*/ 	.byte	0x04, 0x17
        /*003a*/ 	.short	(.L_98 - .L_97)
.L_97:
        /*003c*/ 	.word	0x00000000
        /*0040*/ 	.short	0x0000
        /*0042*/ 	.short	0x0000
        /*0044*/ 	.byte	0x00, 0xf0, 0x11, 0x00


	//----- nvinfo : EIATTR_SPARSE_MMA_MASK
	.align		4
.L_98:
        /*0048*/ 	.byte	0x03, 0x50
        /*004a*/ 	.short	0x0000


	//----- nvinfo : EIATTR_MAXREG_COUNT
	.align		4
        /*004c*/ 	.byte	0x03, 0x1b
        /*004e*/ 	.short	0x00ff


	//----- nvinfo : EIATTR_MERCURY_ISA_VERSION
	.align		4
        /*0050*/ 	.byte	0x03, 0x5f
        /*0052*/ 	.short	0x0101


	//----- nvinfo : EIATTR_VRC_CTA_INIT_COUNT
	.align		4
        /*0054*/ 	.byte	0x02, 0x4a
	.zero		1
	.zero		1


	//----- nvinfo : EIATTR_EXIT_INSTR_OFFSETS
	.align		4
        /*0058*/ 	.byte	0x04, 0x1c
        /*005a*/ 	.short	(.L_100 - .L_99)


	//   ....[0]....
.L_99:
        /*005c*/ 	.word	0x00000060


	//   ....[1]....
        /*0060*/ 	.word	0x00001940


	//----- nvinfo : EIATTR_CRS_STACK_SIZE
	.align		4
.L_100:
        /*0064*/ 	.byte	0x04, 0x1e
        /*0066*/ 	.short	(.L_102 - .L_101)
.L_101:
        /*0068*/ 	.word	0x00000000


	//----- nvinfo : EIATTR_CBANK_PARAM_SIZE
	.align		4
.L_102:
        /*006c*/ 	.byte	0x03, 0x19
        /*006e*/ 	.short	0x0020


	//----- nvinfo : EIATTR_PARAM_CBANK
	.align		4
        /*0070*/ 	.byte	0x04, 0x0a
        /*0072*/ 	.short	(.L_104 - .L_103)
	.align		4
.L_103:
        /*0074*/ 	.word	index@(.nv.constant0._Z11init_kerneliPaP17curandStateXORWOWm)
        /*0078*/ 	.short	0x0380
        /*007a*/ 	.short	0x0020


	//----- nvinfo : EIATTR_SW_WAR
	.align		4
.L_104:
        /*007c*/ 	.byte	0x04, 0x36
        /*007e*/ 	.short	(.L_106 - .L_105)
.L_105:
        /*0080*/ 	.word	0x00000008
.L_106:


//--------------------- .nv.callgraph             --------------------------
	.section	.nv.callgraph,"",@"SHT_CUDA_CALLGRAPH"
	.align	4
	.sectionentsize	8
	.align		4
        /*0000*/ 	.word	0x00000000
	.align		4
        /*0004*/ 	.word	0xffffffff
	.align		4
        /*0008*/ 	.word	0x00000000
	.align		4
        /*000c*/ 	.word	0xfffffffe
	.align		4
        /*0010*/ 	.word	0x00000000
	.align		4
        /*0014*/ 	.word	0xfffffffd
	.align		4
        /*0018*/ 	.word	0x00000000
	.align		4
        /*001c*/ 	.word	0xfffffffc


//--------------------- .nv.constant4             --------------------------
	.section	.nv.constant4,"a",@progbits
	.align	8
	.align		8
.nv.constant4:
        /*0000*/ 	.dword	precalc_xorwow_matrix
	.align		8
        /*0008*/ 	.dword	precalc_xorwow_offset_matrix
	.align		8
        /*0010*/ 	.dword	mrg32k3aM1
	.align		8
        /*0018*/ 	.dword	mrg32k3aM2
	.align		8
        /*0020*/ 	.dword	mrg32k3aM1SubSeq
	.align		8
        /*0028*/ 	.dword	mrg32k3aM2SubSeq
	.align		8
        /*0030*/ 	.dword	mrg32k3aM1Seq
	.align		8
        /*0038*/ 	.dword	mrg32k3aM2Seq


//--------------------- .nv.constant3             --------------------------
	.section	.nv.constant3,"a",@progbits
	.align	8
.nv.constant3:
	.type		__cr_lgamma_table,@object
	.size		__cr_lgamma_table,(.L_8 - __cr_lgamma_table)
__cr_lgamma_table:
        /*0000*/ 	.byte	0x00, 0x00, 0x00, 0x00, 0x00, 0x00, 0x00, 0x00, 0x00, 0x00, 0x00, 0x00, 0x00, 0x00, 0x00, 0x00
        /*0010*/ 	.byte	0xef, 0x39, 0xfa, 0xfe, 0x42, 0x2e, 0xe6, 0x3f, 0x02, 0x20, 0x2a, 0xfa, 0x0b, 0xab, 0xfc, 0x3f
        /*0020*/ 	.byte	0xf9, 0x2c, 0x92, 0x7c, 0xa7, 0x6c, 0x09, 0x40, 0xc9, 0x79, 0x44, 0x3c, 0x64, 0x26, 0x13, 0x40
        /*0030*/ 	.byte	0xca, 0x01, 0xcf, 0x3a, 0x27, 0x51, 0x1a, 0x40, 0x30, 0xcc, 0x2d, 0xf3, 0xe1, 0x0c, 0x21, 0x40
        /*0040*/ 	.byte	0x0d, 0xb7, 0xfc, 0x82, 0x8e, 0x35, 0x25, 0x40
.L_8:


//--------------------- .text._Z16crossover_kerneliPaPiP17curandStateXORWOW --------------------------
	.section	.text._Z16crossover_kerneliPaPiP17curandStateXORWOW,"ax",@progbits
	.align	128
        .global         _Z16crossover_kerneliPaPiP17curandStateXORWOW
        .type           _Z16crossover_kerneliPaPiP17curandStateXORWOW,@function
        .size           _Z16crossover_kerneliPaPiP17curandStateXORWOW,(.L_x_72 - _Z16crossover_kerneliPaPiP17curandStateXORWOW)
        .other          _Z16crossover_kerneliPaPiP17curandStateXORWOW,@"STO_CUDA_ENTRY STV_DEFAULT"
_Z16crossover_kerneliPaPiP17curandStateXORWOW:
.text._Z16crossover_kerneliPaPiP17curandStateXORWOW:
[----:B------:R-:W-:Y:S01]  /*0000*/  LDC R1, c[0x0][0x37c] ;  /* 0x0000df00ff017b82 */ /* 0x000fe20000000800 */
[----:B------:R-:W0:Y:S01]  /*0010*/  S2R R0, SR_TID.X ;  /* 0x0000000000007919 */ /* 0x000e220000002100 */
[----:B------:R-:W1:Y:S01]  /*0020*/  LDCU.64 UR6, c[0x0][0x358] ;  /* 0x00006b00ff0677ac */ /* 0x000e620008000a00 */
[----:B------:R-:W-:Y:S01]  /*0030*/  BSSY.RECONVERGENT B0, `(.L_x_0) ;  /* 0x000010a000007945 */ /* 0x000fe20003800200 */
[----:B0-----:R-:W-:Y:S02]  /*0040*/  ISETP.NE.AND P1, PT, R0, RZ, PT ;  /* 0x000000ff0000720c */ /* 0x001fe40003f25270 */
[----:B------:R-:W0:Y:S11]  /*0050*/  S2R R0, SR_CTAID.X ;  /* 0x0000000000007919 */ /* 0x000e360000002500 */
[----:B-1----:R-:W-:Y:S05]  /*0060*/  @P1 BRA `(.L_x_1) ;  /* 0x0000001000181947 */ /* 0x002fea0003800000 */
[----:B------:R-:W1:Y:S02]  /*0070*/  LDC.64 R2, c[0x0][0x390] ;  /* 0x0000e400ff027b82 */ /* 0x000e640000000a00 */
[----:B-1----:R-:W0:Y:S04]  /*0080*/  LDG.E R21, desc[UR6][R2.64+0x1f8] ;  /* 0x0001f80602157981 */ /* 0x002e28000c1e1900 */
[----:B------:R-:W2:Y:S04]  /*0090*/  LDG.E R24, desc[UR6][R2.64+0x1fc] ;  /* 0x0001fc0602187981 */ /* 0x000ea8000c1e1900 */
[----:B------:R-:W3:Y:S04]  /*00a0*/  LDG.E R19, desc[UR6][R2.64+0x1f4] ;  /* 0x0001f40602137981 */ /* 0x000ee8000c1e1900 */
[----:B------:R-:W4:Y:S04]  /*00b0*/  LDG.E R17, desc[UR6][R2.64+0x1f0] ;  /* 0x0001f00602117981 */ /* 0x000f28000c1e1900 */
[----:B------:R-:W5:Y:S04]  /*00c0*/  LDG.E R15, desc[UR6][R2.64+0x1ec] ;  /* 0x0001ec06020f7981 */ /* 0x000f68000c1e1900 */
        /* <DEDUP_REMOVED lines=18> */
[----:B------:R-:W5:Y:S01]  /*01f0*/  LDG.E R23, desc[UR6][R2.64+0x1a0] ;  /* 0x0001a00602177981 */ /* 0x000f62000c1e1900 */
[----:B0-----:R-:W-:-:S03]  /*0200*/  ISETP.NE.AND P0, PT, R0, R21, PT ;  /* 0x000000150000720c */ /* 0x001fc60003f05270 */
[----:B------:R-:W5:Y:S01]  /*0210*/  LDG.E R21, desc[UR6][R2.64+0x19c] ;  /* 0x00019c0602157981 */ /* 0x000f62000c1e1900 */
[----:B--2---:R-:W-:-:S03]  /*0220*/  ISETP.EQ.OR P0, PT, R0, R24, !P0 ;  /* 0x000000180000720c */ /* 0x004fc60004702670 */
[----:B------:R-:W2:Y:S01]  /*0230*/  LDG.E R24, desc[UR6][R2.64+0xc] ;  /* 0x00000c0602187981 */ /* 0x000ea2000c1e1900 */
[----:B---3--:R-:W-:-:S03]  /*0240*/  ISETP.EQ.OR P0, PT, R0, R19, P0 ;  /* 0x000000130000720c */ /* 0x008fc60000702670 */
[----:B------:R-:W3:Y:S01]  /*0250*/  LDG.E R19, desc[UR6][R2.64+0x198] ;  /* 0x0001980602137981 */ /* 0x000ee2000c1e1900 */
[----:B----4-:R-:W-:-:S03]  /*0260*/  ISETP.EQ.OR P0, PT, R0, R17, P0 ;  /* 0x000000110000720c */ /* 0x010fc60000702670 */
[----:B------:R-:W4:Y:S01]  /*0270*/  LDG.E R17, desc[UR6][R2.64+0x194] ;  /* 0x0001940602117981 */ /* 0x000f22000c1e1900 */
[----:B-----5:R-:W-:-:S03]  /*0280*/  ISETP.EQ.OR P0, PT, R0, R15, P0 ;  /* 0x0000000f0000720c */ /* 0x020fc60000702670 */
[----:B------:R-:W5:Y:S01]  /*0290*/  LDG.E R15, desc[UR6][R2.64+0x190] ;  /* 0x00019006020f7981 */ /* 0x000f62000c1e1900 */
[----:B------:R-:W-:-:S03]  /*02a0*/  ISETP.EQ.OR P0, PT, R0, R13, P0 ;  /* 0x0000000d0000720c */ /* 0x000fc60000702670 */
[----:B------:R-:W2:Y:S01]  /*02b0*/  LDG.E R13, desc[UR6][R2.64+0x18c] ;  /* 0x00018c06020d7981 */ /* 0x000ea2000c1e1900 */
        /* <DEDUP_REMOVED lines=38> */
[----:B---3--:R-:W-:-:S03]  /*0520*/  ISETP.EQ.OR P0, PT, R0, R19, P0 ;  /* 0x000000130000720c */ /* 0x008fc60000702670 */
[----:B------:R-:W3:Y:S01]  /*0530*/  LDG.E R19, desc[UR6][R2.64+0x13c] ;  /* 0x00013c0602137981 */ /* 0x000ee2000c1e1900 */
[----:B----4-:R-:W-:-:S03]  /*0540*/  ISETP.EQ.OR P0, PT, R0, R17, P0 ;  /* 0x000000110000720c */ /* 0x010fc60000702670 */
[----:B------:R-:W4:Y:S01]  /*0550*/  LDG.E R17, desc[UR6][R2.64+0x138] ;  /* 0x0001380602117981 */ /* 0x000f22000c1e1900 */
[----:B-----5:R-:W-:-:S03]  /*0560*/  ISETP.EQ.OR P0, PT, R0, R15, P0 ;  /* 0x0000000f0000720c */ /* 0x020fc60000702670 */
[----:B------:R-:W5:Y:S01]  /*0570*/  LDG.E R15, desc[UR6][R2.64+0x134] ;  /* 0x00013406020f7981 */ /* 0x000f62000c1e1900 */
[----:B--2---:R-:W-:-:S03]  /*0580*/  ISETP.EQ.OR P0, PT, R0, R13, P0 ;  /* 0x0000000d0000720c */ /* 0x004fc60000702670 */
        /* <DEDUP_REMOVED lines=151> */
[----:B------:R-:W-:-:S04]  /*0f00*/  ISETP.EQ.OR P0, PT, R0, R9, P0 ;  /* 0x000000090000720c */ /* 0x000fc80000702670 */
        /* <DEDUP_REMOVED lines=10> */
[C---:B------:R-:W-:Y:S01]  /*0fb0*/  ISETP.EQ.OR P0, PT, R0.reuse, R23, P0 ;  /* 0x000000170000720c */ /* 0x040fe20000702670 */
[----:B------:R-:W0:Y:S01]  /*0fc0*/  S2UR UR5, SR_CgaCtaId ;  /* 0x00000000000579c3 */ /* 0x000e220000008800 */
[----:B------:R-:W-:Y:S02]  /*0fd0*/  UMOV UR4, 0x400 ;  /* 0x0000040000047882 */ /* 0x000fe40000000000 */
[----:B0-----:R-:W-:Y:S01]  /*0fe0*/  ULEA UR4, UR5, UR4, 0x18 ;  /* 0x0000000405047291 */ /* 0x001fe2000f8ec0ff */
[----:B------:R-:W-:-:S04]  /*0ff0*/  ISETP.EQ.OR P0, PT, R0, R21, P0 ;  /* 0x000000150000720c */ /* 0x000fc80000702670 */
[----:B---3--:R-:W-:-:S04]  /*1000*/  ISETP.EQ.OR P0, PT, R0, R19, P0 ;  /* 0x000000130000720c */ /* 0x008fc80000702670 */
[----:B----4-:R-:W-:-:S04]  /*1010*/  ISETP.EQ.OR P0, PT, R0, R17, P0 ;  /* 0x000000110000720c */ /* 0x010fc80000702670 */
[----:B-----5:R-:W-:-:S04]  /*1020*/  ISETP.EQ.OR P0, PT, R0, R15, P0 ;  /* 0x0000000f0000720c */ /* 0x020fc80000702670 */
[----:B--2---:R-:W-:-:S04]  /*1030*/  ISETP.EQ.OR P0, PT, R0, R13, P0 ;  /* 0x0000000d0000720c */ /* 0x004fc80000702670 */
[----:B------:R-:W-:-:S04]  /*1040*/  ISETP.EQ.OR P0, PT, R0, R16, P0 ;  /* 0x000000100000720c */ /* 0x000fc80000702670 */
[----:B------:R-:W-:-:S04]  /*1050*/  ISETP.EQ.OR P0, PT, R0, R22, P0 ;  /* 0x000000160000720c */ /* 0x000fc80000702670 */
[----:B------:R-:W-:-:S04]  /*1060*/  ISETP.EQ.OR P0, PT, R0, R20, P0 ;  /* 0x000000140000720c */ /* 0x000fc80000702670 */
[----:B------:R-:W-:-:S04]  /*1070*/  ISETP.EQ.OR P0, PT, R0, R24, P0 ;  /* 0x000000180000720c */ /* 0x000fc80000702670 */
[----:B------:R-:W-:-:S04]  /*1080*/  ISETP.EQ.OR P0, PT, R0, R18, P0 ;  /* 0x000000120000720c */ /* 0x000fc80000702670 */
[----:B------:R-:W-:-:S04]  /*1090*/  ISETP.EQ.OR P0, PT, R0, R14, P0 ;  /* 0x0000000e0000720c */ /* 0x000fc80000702670 */
[----:B------:R-:W-:-:S04]  /*10a0*/  ISETP.EQ.OR P0, PT, R0, R11, P0 ;  /* 0x0000000b0000720c */ /* 0x000fc80000702670 */
[----:B------:R-:W-:-:S05]  /*10b0*/  SEL R2, RZ, 0x1, !P0 ;  /* 0x00000001ff027807 */ /* 0x000fca0004000000 */
[----:B------:R1:W-:Y:S04]  /*10c0*/  STS.U8 [UR4], R2 ;  /* 0x00000002ff007988 */ /* 0x0003e80008000004 */
.L_x_1:
[----:B------:R-:W-:Y:S05]  /*10d0*/  BSYNC.RECONVERGENT B0 ;  /* 0x0000000000007941 */ /* 0x000fea0003800200 */
.L_x_0:
[----:B------:R-:W2:Y:S08]  /*10e0*/  S2UR UR5, SR_CgaCtaId ;  /* 0x00000000000579c3 */ /* 0x000eb00000008800 */
[----:B------:R-:W-:Y:S06]  /*10f0*/  BAR.SYNC.DEFER_BLOCKING 0x0 ;  /* 0x0000000000007b1d */ /* 0x000fec0000010000 */
[----:B------:R-:W-:Y:S01]  /*1100*/  UMOV UR4, 0x400 ;  /* 0x0000040000047882 */ /* 0x000fe20000000000 */
[----:B------:R-:W3:Y:S01]  /*1110*/  S2R R13, SR_TID.X ;  /* 0x00000000000d7919 */ /* 0x000ee20000002100 */
[----:B--2---:R-:W-:-:S09]  /*1120*/  ULEA UR4, UR5, UR4, 0x18 ;  /* 0x0000000405047291 */ /* 0x004fd2000f8ec0ff */
[----:B-1----:R-:W1:Y:S02]  /*1130*/  LDS.U8 R2, [UR4] ;  /* 0x00000004ff027984 */ /* 0x002e640008000000 */
[----:B------:R-:W3:Y:S01]  /*1140*/  LDCU UR4, c[0x0][0x380] ;  /* 0x00007000ff0477ac */ /* 0x000ee20008000800 */
[----:B-1----:R-:W-:-:S04]  /*1150*/  ISETP.NE.AND P0, PT, R2, RZ, PT ;  /* 0x000000ff0200720c */ /* 0x002fc80003f05270 */
[----:B---3--:R-:W-:-:S13]  /*1160*/  ISETP.GE.OR P0, PT, R13, UR4, P0 ;  /* 0x000000040d007c0c */ /* 0x008fda0008706670 */
[----:B------:R-:W-:Y:S05]  /*1170*/  @P0 EXIT ;  /* 0x000000000000094d */ /* 0x000fea0003800000 */
[----:B------:R-:W0:Y:S01]  /*1180*/  LDC.64 R2, c[0x0][0x398] ;  /* 0x0000e600ff027b82 */ /* 0x000e220000000a00 */
[----:B------:R-:W1:Y:S01]  /*1190*/  LDCU.64 UR4, c[0x0][0x390] ;  /* 0x00007200ff0477ac */ /* 0x000e620008000a00 */
[----:B0-----:R-:W-:-:S05]  /*11a0*/  IMAD.WIDE.U32 R2, R0, 0x30, R2 ;  /* 0x0000003000027825 */ /* 0x001fca00078e0002 */
[----:B------:R-:W2:Y:S04]  /*11b0*/  LDG.E.64 R10, desc[UR6][R2.64] ;  /* 0x00000006020a7981 */ /* 0x000ea8000c1e1b00 */
[----:B------:R-:W3:Y:S04]  /*11c0*/  LDG.E.64 R4, desc[UR6][R2.64+0x10] ;  /* 0x0000100602047981 */ /* 0x000ee8000c1e1b00 */
[----:B------:R-:W4:Y:S01]  /*11d0*/  LDG.E.64 R6, desc[UR6][R2.64+0x8] ;  /* 0x0000080602067981 */ /* 0x000f22000c1e1b00 */
[----:B------:R-:W-:-:S03]  /*11e0*/  IMAD R0, R0, 0x200, R13 ;  /* 0x0000020000007824 */ /* 0x000fc600078e020d */
[----:B------:R0:W5:Y:S04]  /*11f0*/  LDG.E.64 R14, desc[UR6][R2.64+0x18] ;  /* 0x00001806020e7981 */ /* 0x000168000c1e1b00 */
[----:B------:R0:W5:Y:S04]  /*1200*/  LDG.E.64 R16, desc[UR6][R2.64+0x28] ;  /* 0x0000280602107981 */ /* 0x000168000c1e1b00 */
[----:B------:R0:W5:Y:S01]  /*1210*/  LDG.E R19, desc[UR6][R2.64+0x20] ;  /* 0x0000200602137981 */ /* 0x000162000c1e1900 */
[----:B--2---:R-:W-:-:S04]  /*1220*/  SHF.R.U32.HI R8, RZ, 0x2, R11 ;  /* 0x00000002ff087819 */ /* 0x004fc8000001160b */
[----:B------:R-:W-:Y:S01]  /*1230*/  LOP3.LUT R8, R8, R11, RZ, 0x3c, !PT ;  /* 0x0000000b08087212 */ /* 0x000fe200078e3cff */
[----:B---3--:R-:W-:Y:S01]  /*1240*/  IMAD.SHL.U32 R12, R5, 0x10, RZ ;  /* 0x00000010050c7824 */ /* 0x008fe200078e00ff */
[----:B----4-:R-:W-:-:S03]  /*1250*/  SHF.R.U32.HI R11, RZ, 0x2, R6 ;  /* 0x00000002ff0b7819 */ /* 0x010fc60000011606 */
[----:B------:R-:W-:Y:S01]  /*1260*/  IMAD.SHL.U32 R9, R8, 0x2, RZ ;  /* 0x0000000208097824 */ /* 0x000fe200078e00ff */
[----:B------:R-:W-:-:S04]  /*1270*/  LOP3.LUT R11, R11, R6, RZ, 0x3c, !PT ;  /* 0x000000060b0b7212 */ /* 0x000fc800078e3cff */
[----:B------:R-:W-:Y:S02]  /*1280*/  LOP3.LUT R9, R5, R12, R9, 0x96, !PT ;  /* 0x0000000c05097212 */ /* 0x000fe400078e9609 */
[----:B------:R-:W-:Y:S02]  /*1290*/  SHF.R.U32.HI R12, RZ, 0x2, R7 ;  /* 0x00000002ff0c7819 */ /* 0x000fe40000011607 */
[----:B------:R-:W-:Y:S01]  /*12a0*/  LOP3.LUT R6, R9, R8, RZ, 0x3c, !PT ;  /* 0x0000000809067212 */ /* 0x000fe200078e3cff */
[----:B------:R-:W-:Y:S01]  /*12b0*/  IMAD.SHL.U32 R9, R11, 0x2, RZ ;  /* 0x000000020b097824 */ /* 0x000fe200078e00ff */
[----:B------:R-:W-:-:S03]  /*12c0*/  LOP3.LUT R12, R12, R7, RZ, 0x3c, !PT ;  /* 0x000000070c0c7212 */ /* 0x000fc600078e3cff */
[----:B------:R-:W-:-:S05]  /*12d0*/  IMAD.SHL.U32 R8, R6, 0x10, RZ ;  /* 0x0000001006087824 */ /* 0x000fca00078e00ff */
[----:B------:R-:W-:Y:S01]  /*12e0*/  LOP3.LUT R9, R11, R9, R8, 0x96, !PT ;  /* 0x000000090b097212 */ /* 0x000fe200078e9608 */
[----:B------:R-:W-:Y:S02]  /*12f0*/  IMAD.SHL.U32 R8, R12, 0x2, RZ ;  /* 0x000000020c087824 */ /* 0x000fe400078e00ff */
[----:B------:R-:W-:Y:S01]  /*1300*/  IMAD.MOV.U32 R11, RZ, RZ, 0x2f800000 ;  /* 0x2f800000ff0b7424 */ /* 0x000fe200078e00ff */
[----:B------:R-:W-:-:S05]  /*1310*/  LOP3.LUT R7, R9, R6, RZ, 0x3c, !PT ;  /* 0x0000000609077212 */ /* 0x000fca00078e3cff */
[----:B------:R-:W-:-:S05]  /*1320*/  IMAD.SHL.U32 R9, R7, 0x10, RZ ;  /* 0x0000001007097824 */ /* 0x000fca00078e00ff */
[----:B------:R-:W-:-:S04]  /*1330*/  LOP3.LUT R8, R12, R8, R9, 0x96, !PT ;  /* 0x000000080c087212 */ /* 0x000fc800078e9609 */
[----:B------:R-:W-:-:S04]  /*1340*/  LOP3.LUT R8, R8, R7, RZ, 0x3c, !PT ;  /* 0x0000000708087212 */ /* 0x000fc800078e3cff */
[----:B------:R-:W-:-:S04]  /*1350*/  IADD3 R9, PT, PT, R10, 0x10974f, R8 ;  /* 0x0010974f0a097810 */ /* 0x000fc80007ffe008 */
[----:B------:R-:W-:Y:S02]  /*1360*/  I2FP.F32.U32 R12, R9 ;  /* 0x00000009000c7245 */ /* 0x000fe40000201000 */
[----:B------:R-:W-:-:S03]  /*1370*/  IADD3 R9, PT, PT, R10, 0x45, R6 ;  /* 0x000000450a097810 */ /* 0x000fc60007ffe006 */
[----:B------:R-:W-:-:S05]  /*1380*/  FFMA R12, R12, R11, 1.1641532182693481445e-10 ;  /* 0x2f0000000c0c7423 */ /* 0x000fca000000000b */
[----:B------:R-:W-:Y:S02]  /*1390*/  FSETP.GT.AND P0, PT, R12, 0.5, PT ;  /* 0x3f0000000c00780b */ /* 0x000fe40003f04000 */
[----:B------:R-:W-:-:S04]  /*13a0*/  IADD3 R12, PT, PT, R10, 0xa, R7 ;  /* 0x0000000a0a0c7810 */ /* 0x000fc80007ffe007 */
[----:B------:R-:W-:-:S05]  /*13b0*/  SEL R9, R9, R12, P0 ;  /* 0x0000000c09097207 */ /* 0x000fca0000000000 */
[----:B------:R-:W-:-:S05]  /*13c0*/  IMAD.SHL.U32 R9, R9, 0x4, RZ ;  /* 0x0000000409097824 */ /* 0x000fca00078e00ff */
[----:B------:R-:W-:-:S04]  /*13d0*/  LOP3.LUT R9, R9, 0x1fc, RZ, 0xc0, !PT ;  /* 0x000001fc09097812 */ /* 0x000fc800078ec0ff */
[----:B-1----:R-:W-:-:S05]  /*13e0*/  IADD3 R20, P0, PT, R9, UR4, RZ ;  /* 0x0000000409147c10 */ /* 0x002fca000ff1e0ff */
[----:B------:R-:W-:Y:S01]  /*13f0*/  IMAD.X R21, RZ, RZ, UR5, P0 ;  /* 0x00000005ff157e24 */ /* 0x000fe200080e06ff */
[----:B------:R-:W1:Y:S04]  /*1400*/  LDCU.64 UR4, c[0x0][0x388] ;  /* 0x00007100ff0477ac */ /* 0x000e680008000a00 */
[----:B------:R-:W2:Y:S02]  /*1410*/  LDG.E R20, desc[UR6][R20.64] ;  /* 0x0000000614147981 */ /* 0x000ea4000c1e1900 */
[----:B--2---:R-:W-:-:S05]  /*1420*/  IMAD R9, R20, 0x200, R13 ;  /* 0x0000020014097824 */ /* 0x004fca00078e020d */
[----:B-1----:R-:W-:-:S04]  /*1430*/  IADD3 R22, P0, PT, R9, UR4, RZ ;  /* 0x0000000409167c10 */ /* 0x002fc8000ff1e0ff */
[----:B------:R-:W-:-:S05]  /*1440*/  LEA.HI.X.SX32 R23, R9, UR5, 0x1, P0 ;  /* 0x0000000509177c11 */ /* 0x000fca00080f0eff */
[----:B------:R-:W2:Y:S01]  /*1450*/  LDG.E.U8 R22, desc[UR6][R22.64] ;  /* 0x0000000616167981 */ /* 0x000ea2000c1e1100 */
[----:B------:R-:W-:-:S04]  /*1460*/  SHF.R.U32.HI R9, RZ, 0x2, R4 ;  /* 0x00000002ff097819 */ /* 0x000fc80000011604 */
[----:B------:R-:W-:Y:S01]  /*1470*/  LOP3.LUT R9, R9, R4, RZ, 0x3c, !PT ;  /* 0x0000000409097212 */ /* 0x000fe200078e3cff */
[----:B------:R-:W-:-:S04]  /*1480*/  IMAD.SHL.U32 R4, R8, 0x10, RZ ;  /* 0x0000001008047824 */ /* 0x000fc800078e00ff */
[----:B------:R-:W-:-:S05]  /*1490*/  IMAD.SHL.U32 R12, R9, 0x2, RZ ;  /* 0x00000002090c7824 */ /* 0x000fca00078e00ff */
[----:B------:R-:W-:Y:S01]  /*14a0*/  LOP3.LUT R9, R9, R12, R4, 0x96, !PT ;  /* 0x0000000c09097212 */ /* 0x000fe200078e9604 */
[----:B------:R-:W-:-:S03]  /*14b0*/  VIADD R4, R10, 0x161f14 ;  /* 0x00161f140a047836 */ /* 0x000fc60000000000 */
[----:B------:R-:W-:-:S05]  /*14c0*/  LOP3.LUT R9, R9, R8, RZ, 0x3c, !PT ;  /* 0x0000000809097212 */ /* 0x000fca00078e3cff */
[----:B------:R-:W-:-:S05]  /*14d0*/  IMAD.IADD R10, R9, 0x1, R4 ;  /* 0x00000001090a7824 */ /* 0x000fca00078e0204 */
[----:B------:R-:W-:-:S05]  /*14e0*/  I2FP.F32.U32 R10, R10 ;  /* 0x0000000a000a7245 */ /* 0x000fca0000201000 */
[----:B------:R-:W-:-:S05]  /*14f0*/  FFMA R10, R10, R11, 1.1641532182693481445e-10 ;  /* 0x2f0000000a0a7423 */ /* 0x000fca000000000b */
[----:B------:R-:W-:Y:S01]  /*1500*/  FSETP.GEU.AND P0, PT, R10, 0.0099999997764825820923, PT ;  /* 0x3c23d70a0a00780b */ /* 0x000fe20003f0e000 */
[----:B------:R-:W-:-:S12]  /*1510*/  IMAD.MOV.U32 R13, RZ, RZ, 0xffff ;  /* 0x0000ffffff0d7424 */ /* 0x000fd800078e00ff */
[----:B--2---:R-:W-:-:S05]  /*1520*/  @!P0 IMAD.MOV R10, RZ, RZ, -R22 ;  /* 0x000000ffff0a8224 */ /* 0x004fca00078e0a16 */
[----:B------:R-:W-:-:S04]  /*1530*/  @!P0 PRMT R22, R10, 0x7710, RZ ;  /* 0x000077100a168816 */ /* 0x000fc800000000ff */
[----:B------:R-:W-:-:S04]  /*1540*/  PRMT R10, R22, 0x8880, RZ ;  /* 0x00008880160a7816 */ /* 0x000fc800000000ff */
[----:B------:R-:W-:Y:S02]  /*1550*/  ISETP.GE.AND P0, PT, R10, 0x1, PT ;  /* 0x000000010a00780c */ /* 0x000fe40003f06270 */
[----:B------:R-:W-:Y:S02]  /*1560*/  IADD3 R10, P2, PT, R0, UR4, RZ ;  /* 0x00000004000a7c10 */ /* 0x000fe4000ff5e0ff */
[----:B------:R-:W-:-:S03]  /*1570*/  SEL R13, R13, 0x1, !P0 ;  /* 0x000000010d0d7807 */ /* 0x000fc60004000000 */
[----:B------:R-:W-:-:S05]  /*1580*/  IMAD.X R11, RZ, RZ, UR5, P2 ;  /* 0x00000005ff0b7e24 */ /* 0x000fca00090e06ff */
[----:B------:R0:W-:Y:S01]  /*1590*/  STG.E.U8 desc[UR6][R10.64], R13 ;  /* 0x0000000d0a007986 */ /* 0x0001e2000c101106 */
[----:B------:R-:W-:Y:S05]  /*15a0*/  @P1 EXIT ;  /* 0x000000000000194d */ /* 0x000fea0003800000 */
[----:B------:R-:W-:Y:S04]  /*15b0*/  STG.E.64 desc[UR6][R2.64+0x8], R6 ;  /* 0x0000080602007986 */ /* 0x000fe8000c101b06 */
[----:B------:R-:W-:Y:S04]  /*15c0*/  STG.E.64 desc[UR6][R2.64+0x10], R8 ;  /* 0x0000100802007986 */ /* 0x000fe8000c101b06 */
[----:B-----5:R-:W-:Y:S04]  /*15d0*/  STG.E.64 desc[UR6][R2.64+0x18], R14 ;  /* 0x0000180e02007986 */ /* 0x020fe8000c101b06 */
[----:B------:R-:W-:Y:S04]  /*15e0*/  STG.E.64 desc[UR6][R2.64+0x28], R16 ;  /* 0x0000281002007986 */ /* 0x000fe8000c101b06 */
[----:B------:R-:W-:Y:S04]  /*15f0*/  STG.E desc[UR6][R2.64+0x20], R19 ;  /* 0x0000201302007986 */ /* 0x000fe8000c101906 */
[----:B------:R-:W-:Y:S01]  /*1600*/  STG.E.64 desc[UR6][R2.64], R4 ;  /* 0x0000000402007986 */ /* 0x000fe2000c101b06 */
[----:B------:R-:W-:Y:S05]  /*1610*/  EXIT ;  /* 0x000000000000794d */ /* 0x000fea0003800000 */
.L_x_2:
[----:B------:R-:W-:-:S00]  /*1620*/  BRA `(.L_x_2) ;  /* 0xfffffffc00fc7947 */ /* 0x000fc0000383ffff */
[----:B------:R-:W-:-:S00]  /*1630*/  NOP ;  /* 0x0000000000007918 */ /* 0x000fc00000000000 */
        /* <DEDUP_REMOVED lines=12> */
.L_x_72:


//--------------------- .text._Z11tabu_kerneliiPaP17curandStateXORWOW --------------------------
	.section	.text._Z11tabu_kerneliiPaP17curandStateXORWOW,"ax",@progbits
	.align	128
        .global         _Z11tabu_kerneliiPaP17curandStateXORWOW
        .type           _Z11tabu_kerneliiPaP17curandStateXORWOW,@function
        .size           _Z11tabu_kerneliiPaP17curandStateXORWOW,(.L_x_73 - _Z11tabu_kerneliiPaP17curandStateXORWOW)
        .other          _Z11tabu_kerneliiPaP17curandStateXORWOW,@"STO_CUDA_ENTRY STV_DEFAULT"
_Z11tabu_kerneliiPaP17curandStateXORWOW:
.text._Z11tabu_kerneliiPaP17curandStateXORWOW:
[----:B------:R-:W-:Y:S01]  /*0000*/  LDC R1, c[0x0][0x37c] ;  /* 0x0000df00ff017b82 */ /* 0x000fe20000000800 */
[----:B------:R-:W0:Y:S01]  /*0010*/  S2R R0, SR_TID.X ;  /* 0x0000000000007919 */ /* 0x000e220000002100 */
[----:B------:R-:W0:Y:S06]  /*0020*/  LDCU UR13, c[0x0][0x380] ;  /* 0x00007000ff0d77ac */ /* 0x000e2c0008000800 */
[----:B------:R-:W1:Y:S01]  /*0030*/  LDC.64 R8, c[0x0][0x390] ;  /* 0x0000e400ff087b82 */ /* 0x000e620000000a00 */
[----:B------:R-:W2:Y:S01]  /*0040*/  S2R R3, SR_CTAID.X ;  /* 0x0000000000037919 */ /* 0x000ea20000002500 */
[----:B------:R-:W3:Y:S01]  /*0050*/  LDCU.64 UR4, c[0x0][0x388] ;  /* 0x00007100ff0477ac */ /* 0x000ee20008000a00 */
[----:B------:R-:W4:Y:S01]  /*0060*/  LDCU.64 UR10, c[0x0][0x358] ;  /* 0x00006b00ff0a77ac */ /* 0x000f220008000a00 */
[----:B0-----:R-:W-:Y:S01]  /*0070*/  ISETP.GE.AND P0, PT, R0, UR13, PT ;  /* 0x0000000d00007c0c */ /* 0x001fe2000bf06270 */
[----:B--2---:R-:W-:-:S05]  /*0080*/  IMAD R10, R3, 0x200, R0 ;  /* 0x00000200030a7824 */ /* 0x004fca00078e0200 */
[----:B---3--:R-:W-:-:S05]  /*0090*/  IADD3 R10, P1, PT, R10, UR4, RZ ;  /* 0x000000040a0a7c10 */ /* 0x008fca000ff3e0ff */
[----:B------:R-:W-:-:S05]  /*00a0*/  IMAD.X R11, RZ, RZ, UR5, P1 ;  /* 0x00000005ff0b7e24 */ /* 0x000fca00088e06ff */
[----:B----4-:R0:W2:Y:S01]  /*00b0*/  @!P0 LDG.E.S8 R10, desc[UR10][R10.64] ;  /* 0x0000000a0a0a8981 */ /* 0x0100a2000c1e1300 */
[----:B------:R-:W3:Y:S01]  /*00c0*/  S2UR UR15, SR_CgaCtaId ;  /* 0x00000000000f79c3 */ /* 0x000ee20000008800 */
[----:B------:R-:W-:Y:S01]  /*00d0*/  UMOV UR9, 0x400 ;  /* 0x0000040000097882 */ /* 0x000fe20000000000 */
[----:B-1----:R-:W-:-:S06]  /*00e0*/  IMAD.WIDE.U32 R8, R3, 0x30, R8 ;  /* 0x0000003003087825 */ /* 0x002fcc00078e0008 */
[----:B------:R-:W1:Y:S01]  /*00f0*/  S2UR UR4, SR_SWINHI ;  /* 0x00000000000479c3 */ /* 0x000e620000002f00 */
[----:B------:R-:W-:Y:S01]  /*0100*/  UIADD3 UR5, UPT, UPT, UR9, 0x80, URZ ;  /* 0x0000008009057890 */ /* 0x000fe2000fffe0ff */
[----:B0-----:R-:W-:Y:S01]  /*0110*/  @!P0 IMAD.MOV.U32 R11, RZ, RZ, 0xffff ;  /* 0x0000ffffff0b8424 */ /* 0x001fe200078e00ff */
[----:B------:R-:W5:Y:S04]  /*0120*/  LDG.E R16, desc[UR10][R8.64+0x20] ;  /* 0x0000200a08107981 */ /* 0x000f68000c1e1900 */
[----:B------:R-:W5:Y:S04]  /*0130*/  LDG.E.64 R26, desc[UR10][R8.64+0x28] ;  /* 0x0000280a081a7981 */ /* 0x000f68000c1e1b00 */
[----:B------:R-:W5:Y:S04]  /*0140*/  LDG.E.64 R4, desc[UR10][R8.64] ;  /* 0x0000000a08047981 */ /* 0x000f68000c1e1b00 */
[----:B------:R-:W5:Y:S01]  /*0150*/  LDG.E.64 R14, desc[UR10][R8.64+0x8] ;  /* 0x0000080a080e7981 */ /* 0x000f62000c1e1b00 */
[----:B---3--:R-:W-:-:S03]  /*0160*/  ULEA UR5, UR15, UR5, 0x18 ;  /* 0x000000050f057291 */ /* 0x008fc6000f8ec0ff */
[----:B------:R-:W5:Y:S04]  /*0170*/  LDG.E.64 R12, desc[UR10][R8.64+0x10] ;  /* 0x0000100a080c7981 */ /* 0x000f68000c1e1b00 */
[----:B------:R0:W5:Y:S01]  /*0180*/  LDG.E.64 R6, desc[UR10][R8.64+0x18] ;  /* 0x0000180a08067981 */ /* 0x000162000c1e1b00 */
[----:B------:R-:W-:Y:S01]  /*0190*/  UMOV UR6, UR5 ;  /* 0x0000000500067c82 */ /* 0x000fe20008000000 */
[----:B-1----:R-:W-:Y:S01]  /*01a0*/  UMOV UR7, UR4 ;  /* 0x0000000400077c82 */ /* 0x002fe20008000000 */
[----:B------:R-:W-:Y:S01]  /*01b0*/  BSSY.RECONVERGENT B1, `(.L_x_3) ;  /* 0x000006b000017945 */ /* 0x000fe20003800200 */
[----:B------:R-:W-:Y:S01]  /*01c0*/  UIADD3 UR6, UP0, UPT, UR6, 0x407, URZ ;  /* 0x0000040706067890 */ /* 0x000fe2000ff1e0ff */
[----:B------:R-:W-:-:S03]  /*01d0*/  IADD3 R2, PT, PT, R0, UR5, RZ ;  /* 0x0000000500027c10 */ /* 0x000fc6000fffe0ff */
[----:B------:R-:W-:Y:S02]  /*01e0*/  ULOP3.LUT UR6, UR6, 0xfffffff8, URZ, 0xc0, !UPT ;  /* 0xfffffff806067892 */ /* 0x000fe4000f8ec0ff */
[----:B------:R-:W-:-:S04]  /*01f0*/  UIADD3.X UR7, UPT, UPT, URZ, UR7, URZ, UP0, !UPT ;  /* 0x00000007ff077290 */ /* 0x000fc800087fe4ff */
[----:B------:R-:W-:Y:S02]  /*0200*/  IMAD.U32 R18, RZ, RZ, UR6 ;  /* 0x00000006ff127e24 */ /* 0x000fe4000f8e00ff */
[----:B------:R-:W-:Y:S02]  /*0210*/  IMAD.U32 R19, RZ, RZ, UR7 ;  /* 0x00000007ff137e24 */ /* 0x000fe4000f8e00ff */
[----:B0-----:R-:W-:Y:S01]  /*0220*/  IMAD.WIDE.U32 R8, R0, 0x4, R18 ;  /* 0x0000000400087825 */ /* 0x001fe200078e0012 */
[----:B--2---:R-:W-:-:S04]  /*0230*/  @!P0 ISETP.GE.AND P1, PT, R10, 0x1, PT ;  /* 0x000000010a00880c */ /* 0x004fc80003f26270 */
[----:B------:R-:W-:-:S05]  /*0240*/  @!P0 SEL R11, R11, 0x1, !P1 ;  /* 0x000000010b0b8807 */ /* 0x000fca0004800000 */
[----:B------:R0:W-:Y:S04]  /*0250*/  @!P0 STS.U8 [R0+UR5], R11 ;  /* 0x0000000b00008988 */ /* 0x0001e80008000005 */
[----:B------:R0:W-:Y:S04]  /*0260*/  @!P0 STS.U8 [R0+UR5+0x200], R11 ;  /* 0x0002000b00008988 */ /* 0x0001e80008000005 */
[----:B------:R0:W-:Y:S01]  /*0270*/  @!P0 ST.E desc[UR10][R8.64+0x800], RZ ;  /* 0x000800ff08008985 */ /* 0x0001e2000c10190a */
[----:B------:R-:W-:Y:S01]  /*0280*/  BAR.SYNC.DEFER_BLOCKING 0x0 ;  /* 0x0000000000007b1d */ /* 0x000fe20000010000 */
[----:B------:R-:W-:-:S04]  /*0290*/  ISETP.GE.AND P0, PT, R0, UR13, PT ;  /* 0x0000000d00007c0c */ /* 0x000fc8000bf06270 */
[----:B------:R-:W-:-:S13]  /*02a0*/  ISETP.NE.AND P0, PT, R0, RZ, !P0 ;  /* 0x000000ff0000720c */ /* 0x000fda0004705270 */
[----:B0-----:R-:W-:Y:S05]  /*02b0*/  @!P0 BRA `(.L_x_4) ;  /* 0x0000000400688947 */ /* 0x001fea0003800000 */
[----:B------:R-:W-:Y:S01]  /*02c0*/  IADD3 R20, PT, PT, -R0, UR13, RZ ;  /* 0x0000000d00147c10 */ /* 0x000fe2000fffe1ff */
[----:B------:R-:W-:Y:S01]  /*02d0*/  BSSY.RECONVERGENT B0, `(.L_x_5) ;  /* 0x0000057000007945 */ /* 0x000fe20003800200 */
[----:B------:R-:W-:Y:S02]  /*02e0*/  IMAD.MOV.U32 R21, RZ, RZ, RZ ;  /* 0x000000ffff157224 */ /* 0x000fe400078e00ff */
[----:B------:R-:W-:-:S13]  /*02f0*/  ISETP.GE.AND P1, PT, R20, 0x1, PT ;  /* 0x000000011400780c */ /* 0x000fda0003f26270 */
[----:B------:R-:W-:Y:S05]  /*0300*/  @!P1 BRA `(.L_x_6) ;  /* 0x00000004004c9947 */ /* 0x000fea0003800000 */
[----:B------:R-:W-:Y:S01]  /*0310*/  VIADD R10, R0, -UR13 ;  /* 0x8000000d000a7c36 */ /* 0x000fe20008000000 */
[----:B------:R-:W-:Y:S01]  /*0320*/  LOP3.LUT R25, R20, 0x7, RZ, 0xc0, !PT ;  /* 0x0000000714197812 */ /* 0x000fe200078ec0ff */
[----:B------:R-:W-:Y:S01]  /*0330*/  BSSY.RECONVERGENT B2, `(.L_x_7) ;  /* 0x000001f000027945 */ /* 0x000fe20003800200 */
[----:B------:R-:W-:Y:S02]  /*0340*/  IMAD.MOV.U32 R17, RZ, RZ, RZ ;  /* 0x000000ffff117224 */ /* 0x000fe400078e00ff */
[----:B------:R-:W-:Y:S01]  /*0350*/  ISETP.GT.U32.AND P1, PT, R10, -0x8, PT ;  /* 0xfffffff80a00780c */ /* 0x000fe20003f24070 */
[----:B------:R-:W-:Y:S01]  /*0360*/  IMAD.MOV.U32 R21, RZ, RZ, RZ ;  /* 0x000000ffff157224 */ /* 0x000fe200078e00ff */
[----:B------:R-:W-:-:S11]  /*0370*/  ISETP.NE.AND P2, PT, R25, RZ, PT ;  /* 0x000000ff1900720c */ /* 0x000fd60003f45270 */
[----:B------:R-:W-:Y:S05]  /*0380*/  @P1 BRA `(.L_x_8) ;  /* 0x0000000000641947 */ /* 0x000fea0003800000 */
[----:B------:R-:W-:Y:S01]  /*0390*/  HFMA2 R21, -RZ, RZ, 0, 0 ;  /* 0x00000000ff157431 */ /* 0x000fe200000001ff */
[----:B------:R-:W-:Y:S01]  /*03a0*/  LOP3.LUT R17, R20, 0x7ffffff8, RZ, 0xc0, !PT ;  /* 0x7ffffff814117812 */ /* 0x000fe200078ec0ff */
[----:B------:R-:W-:-:S07]  /*03b0*/  IMAD.MOV.U32 R22, RZ, RZ, RZ ;  /* 0x000000ffff167224 */ /* 0x000fce00078e00ff */
.L_x_9:
[----:B------:R-:W-:-:S04]  /*03c0*/  VIADD R23, R22, UR5 ;  /* 0x0000000516177c36 */ /* 0x000fc80008000000 */
[----:B------:R-:W-:-:S05]  /*03d0*/  IMAD.IADD R23, R23, 0x1, R0 ;  /* 0x0000000117177824 */ /* 0x000fca00078e0200 */
[----:B------:R-:W-:Y:S04]  /*03e0*/  LDS.U8 R10, [R23+0x3] ;  /* 0x00000300170a7984 */ /* 0x000fe80000000000 */
[----:B------:R-:W0:Y:S04]  /*03f0*/  LDS.U8 R11, [R23+0x2] ;  /* 0x00000200170b7984 */ /* 0x000e280000000000 */
[----:B------:R-:W-:Y:S04]  /*0400*/  LDS.U8 R24, [R23] ;  /* 0x0000000017187984 */ /* 0x000fe80000000000 */
[----:B------:R-:W-:Y:S01]  /*0410*/  LDS.U8 R28, [R23+0x4] ;  /* 0x00000400171c7984 */ /* 0x000fe20000000000 */
[----:B0-----:R-:W-:-:S03]  /*0420*/  PRMT R10, R11, 0x3340, R10 ;  /* 0x000033400b0a7816 */ /* 0x001fc6000000000a */
[----:B------:R-:W0:Y:S02]  /*0430*/  LDS.U8 R11, [R23+0x1] ;  /* 0x00000100170b7984 */ /* 0x000e240000000000 */
[----:B0-----:R-:W-:-:S04]  /*0440*/  PRMT R11, R24, 0x3340, R11 ;  /* 0x00003340180b7816 */ /* 0x001fc8000000000b */
[----:B------:R-:W-:Y:S02]  /*0450*/  PRMT R24, R11, 0x5410, R10 ;  /* 0x000054100b187816 */ /* 0x000fe4000000000a */
[----:B------:R-:W-:Y:S04]  /*0460*/  LDS.U8 R10, [R23+0x7] ;  /* 0x00000700170a7984 */ /* 0x000fe80000000000 */
[----:B------:R-:W0:Y:S02]  /*0470*/  LDS.U8 R11, [R23+0x6] ;  /* 0x00000600170b7984 */ /* 0x000e240000000000 */
[----:B0-----:R-:W-:Y:S02]  /*0480*/  PRMT R10, R11, 0x3340, R10 ;  /* 0x000033400b0a7816 */ /* 0x001fe4000000000a */
[----:B------:R-:W0:Y:S02]  /*0490*/  LDS.U8 R11, [R23+0x5] ;  /* 0x00000500170b7984 */ /* 0x000e240000000000 */
[----:B0-----:R-:W-:-:S04]  /*04a0*/  PRMT R11, R28, 0x3340, R11 ;  /* 0x000033401c0b7816 */ /* 0x001fc8000000000b */
[----:B------:R-:W-:Y:S02]  /*04b0*/  PRMT R28, R11, 0x5410, R10 ;  /* 0x000054100b1c7816 */ /* 0x000fe4000000000a */
[----:B------:R0:W1:Y:S02]  /*04c0*/  LDS.64 R10, [R22+UR5] ;  /* 0x00000005160a7984 */ /* 0x0000640008000a00 */
[----:B0-----:R-:W-:-:S05]  /*04d0*/  VIADD R22, R22, 0x8 ;  /* 0x0000000816167836 */ /* 0x001fca0000000000 */
[----:B------:R-:W-:Y:S01]  /*04e0*/  ISETP.NE.AND P1, PT, R22, R17, PT ;  /* 0x000000111600720c */ /* 0x000fe20003f25270 */
[----:B-1----:R-:W-:-:S04]  /*04f0*/  IDP.4A.S8.S8 R10, R24, R10, R21 ;  /* 0x0000000a180a7226 */ /* 0x002fc80000000615 */
[----:B------:R-:W-:-:S08]  /*0500*/  IDP.4A.S8.S8 R21, R28, R11, R10 ;  /* 0x0000000b1c157226 */ /* 0x000fd0000000060a */
[----:B------:R-:W-:Y:S05]  /*0510*/  @P1 BRA `(.L_x_9) ;  /* 0xfffffffc00a81947 */ /* 0x000fea000383ffff */
.L_x_8:
[----:B------:R-:W-:Y:S05]  /*0520*/  BSYNC.RECONVERGENT B2 ;  /* 0x0000000000027941 */ /* 0x000fea0003800200 */
.L_x_7:
[----:B------:R-:W-:Y:S05]  /*0530*/  @!P2 BRA `(.L_x_6) ;  /* 0x0000000000c0a947 */ /* 0x000fea0003800000 */
[----:B------:R-:W-:Y:S01]  /*0540*/  ISETP.GE.U32.AND P1, PT, R25, 0x4, PT ;  /* 0x000000041900780c */ /* 0x000fe20003f26070 */
[----:B------:R-:W-:Y:S01]  /*0550*/  BSSY.RECONVERGENT B2, `(.L_x_10) ;  /* 0x0000016000027945 */ /* 0x000fe20003800200 */
[----:B------:R-:W-:-:S04]  /*0560*/  LOP3.LUT R24, R20, 0x3, RZ, 0xc0, !PT ;  /* 0x0000000314187812 */ /* 0x000fc800078ec0ff */
[----:B------:R-:W-:-:S07]  /*0570*/  ISETP.NE.AND P2, PT, R24, RZ, PT ;  /* 0x000000ff1800720c */ /* 0x000fce0003f45270 */
[----:B------:R-:W-:Y:S06]  /*0580*/  @!P1 BRA `(.L_x_11) ;  /* 0x0000000000489947 */ /* 0x000fec0003800000 */
[----:B------:R-:W-:Y:S04]  /*0590*/  LDS.U8 R10, [R17+UR5+0x3] ;  /* 0x00000305110a7984 */ /* 0x000fe80008000000 */
[----:B------:R-:W0:Y:S04]  /*05a0*/  LDS.U8 R11, [R17+UR5+0x2] ;  /* 0x00000205110b7984 */ /* 0x000e280008000000 */
[----:B------:R-:W-:Y:S04]  /*05b0*/  LDS.U8 R22, [R17+UR5+0x1] ;  /* 0x0000010511167984 */ /* 0x000fe80008000000 */
[----:B------:R1:W2:Y:S01]  /*05c0*/  LDS.U8 R23, [R17+UR5] ;  /* 0x0000000511177984 */ /* 0x0002a20008000000 */
[----:B0-----:R-:W-:Y:S01]  /*05d0*/  PRMT R10, R11, 0x3340, R10 ;  /* 0x000033400b0a7816 */ /* 0x001fe2000000000a */
[C---:B------:R-:W-:Y:S01]  /*05e0*/  VIADD R11, R17.reuse, UR5 ;  /* 0x00000005110b7c36 */ /* 0x040fe20008000000 */
[----:B-1----:R-:W-:-:S03]  /*05f0*/  IADD3 R17, PT, PT, R17, 0x4, RZ ;  /* 0x0000000411117810 */ /* 0x002fc60007ffe0ff */
[----:B------:R-:W-:Y:S01]  /*0600*/  IMAD.IADD R11, R11, 0x1, R0 ;  /* 0x000000010b0b7824 */ /* 0x000fe200078e0200 */
[----:B--2---:R-:W-:-:S04]  /*0610*/  PRMT R23, R23, 0x3340, R22 ;  /* 0x0000334017177816 */ /* 0x004fc80000000016 */
[----:B------:R-:W-:Y:S01]  /*0620*/  LDS.U8 R22, [R11+0x3] ;  /* 0x000003000b167984 */ /* 0x000fe20000000000 */
[----:B------:R-:W-:-:S03]  /*0630*/  PRMT R10, R23, 0x5410, R10 ;  /* 0x00005410170a7816 */ /* 0x000fc6000000000a */
[----:B------:R-:W0:Y:S04]  /*0640*/  LDS.U8 R23, [R11+0x2] ;  /* 0x000002000b177984 */ /* 0x000e280000000000 */
[----:B------:R-:W-:Y:S01]  /*0650*/  LDS.U8 R28, [R11] ;  /* 0x000000000b1c7984 */ /* 0x000fe20000000000 */
[----:B0-----:R-:W-:-:S03]  /*0660*/  PRMT R22, R23, 0x3340, R22 ;  /* 0x0000334017167816 */ /* 0x001fc60000000016 */
[----:B------:R-:W0:Y:S02]  /*0670*/  LDS.U8 R23, [R11+0x1] ;  /* 0x000001000b177984 */ /* 0x000e240000000000 */
[----:B0-----:R-:W-:-:S04]  /*0680*/  PRMT R23, R28, 0x3340, R23 ;  /* 0x000033401c177816 */ /* 0x001fc80000000017 */
[----:B------:R-:W-:-:S05]  /*0690*/  PRMT R22, R23, 0x5410, R22 ;  /* 0x0000541017167816 */ /* 0x000fca0000000016 */
[----:B------:R-:W-:-:S07]  /*06a0*/  IDP.4A.S8.S8 R21, R22, R10, R21 ;  /* 0x0000000a16157226 */ /* 0x000fce0000000615 */
.L_x_11:
[----:B------:R-:W-:Y:S05]  /*06b0*/  BSYNC.RECONVERGENT B2 ;  /* 0x0000000000027941 */ /* 0x000fea0003800200 */
.L_x_10:
[----:B------:R-:W-:Y:S05]  /*06c0*/  @!P2 BRA `(.L_x_6) ;  /* 0x00000000005ca947 */ /* 0x000fea0003800000 */
[----:B------:R-:W-:Y:S01]  /*06d0*/  ISETP.NE.AND P1, PT, R24, 0x1, PT ;  /* 0x000000011800780c */ /* 0x000fe20003f25270 */
[----:B------:R-:W-:Y:S01]  /*06e0*/  BSSY.RECONVERGENT B2, `(.L_x_12) ;  /* 0x0000010000027945 */ /* 0x000fe20003800200 */
[----:B------:R-:W-:-:S04]  /*06f0*/  LOP3.LUT R20, R20, 0x1, RZ, 0xc0, !PT ;  /* 0x0000000114147812 */ /* 0x000fc800078ec0ff */
[----:B------:R-:W-:-:S07]  /*0700*/  ISETP.NE.U32.AND P2, PT, R20, 0x1, PT ;  /* 0x000000011400780c */ /* 0x000fce0003f45070 */
[----:B------:R-:W-:Y:S06]  /*0710*/  @!P1 BRA `(.L_x_13) ;  /* 0x0000000000309947 */ /* 0x000fec0003800000 */
[----:B------:R-:W-:Y:S01]  /*0720*/  VIADD R11, R17, UR5 ;  /* 0x00000005110b7c36 */ /* 0x000fe20008000000 */
[----:B------:R-:W-:Y:S01]  /*0730*/  LDS.U8 R23, [R17+UR5+0x1] ;  /* 0x0000010511177984 */ /* 0x000fe20008000000 */
[--C-:B------:R-:W-:Y:S02]  /*0740*/  PRMT R20, R0, 0x3340, R0.reuse ;  /* 0x0000334000147816 */ /* 0x100fe40000000000 */
[----:B------:R-:W-:Y:S01]  /*0750*/  IMAD.IADD R22, R11, 0x1, R0 ;  /* 0x000000010b167824 */ /* 0x000fe200078e0200 */
[----:B------:R0:W1:Y:S04]  /*0760*/  LDS.U8 R24, [R17+UR5] ;  /* 0x0000000511187984 */ /* 0x0000680008000000 */
[----:B------:R-:W-:Y:S04]  /*0770*/  LDS.S8 R10, [R22] ;  /* 0x00000000160a7984 */ /* 0x000fe80000000200 */
[----:B------:R-:W2:Y:S01]  /*0780*/  LDS.S8 R11, [R22+0x1] ;  /* 0x00000100160b7984 */ /* 0x000ea20000000200 */
[----:B0-----:R-:W-:Y:S01]  /*0790*/  VIADD R17, R17, 0x2 ;  /* 0x0000000211117836 */ /* 0x001fe20000000000 */
[----:B-1----:R-:W-:-:S04]  /*07a0*/  PRMT R23, R24, 0x3340, R23 ;  /* 0x0000334018177816 */ /* 0x002fc80000000017 */
[----:B------:R-:W-:Y:S02]  /*07b0*/  PRMT R20, R23, 0x5410, R20 ;  /* 0x0000541017147816 */ /* 0x000fe40000000014 */
[----:B--2---:R-:W-:-:S05]  /*07c0*/  PRMT R10, R10, 0x5410, R11 ;  /* 0x000054100a0a7816 */ /* 0x004fca000000000b */
[----:B------:R-:W-:-:S07]  /*07d0*/  IDP.2A.LO.S16.S8 R21, R10, R20, R21 ;  /* 0x000000140a157226 */ /* 0x000fce0000001615 */
.L_x_13:
[----:B------:R-:W-:Y:S05]  /*07e0*/  BSYNC.RECONVERGENT B2 ;  /* 0x0000000000027941 */ /* 0x000fea0003800200 */
.L_x_12:
[----:B------:R-:W-:Y:S01]  /*07f0*/  @!P2 VIADD R11, R17, UR5 ;  /* 0x00000005110bac36 */ /* 0x000fe20008000000 */
[----:B------:R-:W-:Y:S03]  /*0800*/  @!P2 LDS.S8 R10, [R17+UR5] ;  /* 0x00000005110aa984 */ /* 0x000fe60008000200 */
[----:B------:R-:W-:-:S06]  /*0810*/  @!P2 IMAD.IADD R11, R11, 0x1, R0 ;  /* 0x000000010b0ba824 */ /* 0x000fcc00078e0200 */
[----:B------:R-:W0:Y:S02]  /*0820*/  @!P2 LDS.S8 R11, [R11] ;  /* 0x000000000b0ba984 */ /* 0x000e240000000200 */
[----:B0-----:R-:W-:-:S07]  /*0830*/  @!P2 IMAD R21, R10, R11, R21 ;  /* 0x0000000b0a15a224 */ /* 0x001fce00078e0215 */
.L_x_6:
[----:B------:R-:W-:Y:S05]  /*0840*/  BSYNC.RECONVERGENT B0 ;  /* 0x0000000000007941 */ /* 0x000fea0003800200 */
.L_x_5:
[----:B------:R0:W-:Y:S02]  /*0850*/  ST.E desc[UR10][R8.64], R21 ;  /* 0x0000001508007985 */ /* 0x0001e4000c10190a */
.L_x_4:
[----:B------:R-:W-:Y:S05]  /*0860*/  BSYNC.RECONVERGENT B1 ;  /* 0x0000000000017941 */ /* 0x000fea0003800200 */
.L_x_3:
[----:B------:R-:W-:Y:S01]  /*0870*/  BAR.SYNC.DEFER_BLOCKING 0x0 ;  /* 0x0000000000007b1d */ /* 0x000fe20000010000 */
[----:B------:R-:W-:-:S05]  /*0880*/  ISETP.NE.AND P1, PT, R0, RZ, PT ;  /* 0x000000ff0000720c */ /* 0x000fca0003f25270 */
[----:B------:R-:W-:Y:S08]  /*0890*/  BSSY.RECONVERGENT B0, `(.L_x_14) ;  /* 0x0000069000007945 */ /* 0x000ff00003800200 */
[----:B------:R-:W-:Y:S05]  /*08a0*/  @P1 BRA `(.L_x_15) ;  /* 0x00000004009c1947 */ /* 0x000fea0003800000 */
[----:B------:R-:W-:Y:S01]  /*08b0*/  UISETP.GE.AND UP0, UPT, UR13, 0x2, UPT ;  /* 0x000000020d00788c */ /* 0x000fe2000bf06270 */
[----:B0-----:R-:W-:-:S08]  /*08c0*/  CS2R R8, SRZ ;  /* 0x0000000000087805 */ /* 0x001fd0000001ff00 */
[----:B------:R-:W-:Y:S05]  /*08d0*/  BRA.U !UP0, `(.L_x_16) ;  /* 0x0000000508807547 */ /* 0x000fea000b800000 */
[----:B------:R-:W-:Y:S01]  /*08e0*/  UIADD3 UR8, UPT, UPT, UR13, -0x2, URZ ;  /* 0xfffffffe0d087890 */ /* 0x000fe2000fffe0ff */
[----:B------:R-:W-:Y:S01]  /*08f0*/  MOV R11, 0x1 ;  /* 0x00000001000b7802 */ /* 0x000fe20000000f00 */
[----:B------:R-:W-:Y:S01]  /*0900*/  UIADD3 UR4, UPT, UPT, UR13, -0x1, URZ ;  /* 0xffffffff0d047890 */ /* 0x000fe2000fffe0ff */
[----:B------:R-:W-:Y:S01]  /*0910*/  CS2R R8, SRZ ;  /* 0x0000000000087805 */ /* 0x000fe2000001ff00 */
[----:B------:R-:W-:Y:S02]  /*0920*/  UISETP.GE.U32.AND UP0, UPT, UR8, 0xf, UPT ;  /* 0x0000000f0800788c */ /* 0x000fe4000bf06070 */
[----:B------:R-:W-:-:S07]  /*0930*/  ULOP3.LUT UR12, UR4, 0xf, URZ, 0xc0, !UPT ;  /* 0x0000000f040c7892 */ /* 0x000fce000f8ec0ff */
[----:B------:R-:W-:Y:S05]  /*0940*/  BRA.U !UP0, `(.L_x_17) ;  /* 0x0000000108a47547 */ /* 0x000fea000b800000 */
[----:B------:R-:W-:Y:S01]  /*0950*/  IMAD.MOV.U32 R10, RZ, RZ, 0x1 ;  /* 0x00000001ff0a7424 */ /* 0x000fe200078e00ff */
[----:B------:R-:W-:Y:S01]  /*0960*/  CS2R R8, SRZ ;  /* 0x0000000000087805 */ /* 0x000fe2000001ff00 */
[----:B------:R-:W-:-:S12]  /*0970*/  ULOP3.LUT UR8, UR4, 0xfffffff0, URZ, 0xc0, !UPT ;  /* 0xfffffff004087892 */ /* 0x000fd8000f8ec0ff */
.L_x_18:
[----:B------:R-:W-:-:S05]  /*0980*/  IMAD.WIDE.U32 R20, R10, 0x4, R18 ;  /* 0x000000040a147825 */ /* 0x000fca00078e0012 */
[----:B------:R-:W2:Y:S04]  /*0990*/  LD.E R25, desc[UR10][R20.64] ;  /* 0x0000000a14197980 */ /* 0x000ea8000c101900 */
[----:B------:R-:W3:Y:S04]  /*09a0*/  LD.E R29, desc[UR10][R20.64+0x4] ;  /* 0x0000040a141d7980 */ /* 0x000ee8000c101900 */
[----:B------:R-:W4:Y:S04]  /*09b0*/  LD.E R23, desc[UR10][R20.64+0x8] ;  /* 0x0000080a14177980 */ /* 0x000f28000c101900 */
[----:B------:R-:W4:Y:S04]  /*09c0*/  LD.E R17, desc[UR10][R20.64+0xc] ;  /* 0x00000c0a14117980 */ /* 0x000f28000c101900 */
[----:B------:R-:W4:Y:S04]  /*09d0*/  LD.E R11, desc[UR10][R20.64+0x10] ;  /* 0x0000100a140b7980 */ /* 0x000f28000c101900 */
[----:B------:R-:W4:Y:S04]  /*09e0*/  LD.E R22, desc[UR10][R20.64+0x14] ;  /* 0x0000140a14167980 */ /* 0x000f28000c101900 */
[----:B------:R-:W4:Y:S01]  /*09f0*/  LD.E R24, desc[UR10][R20.64+0x18] ;  /* 0x0000180a14187980 */ /* 0x000f22000c101900 */
[----:B--2---:R-:W-:-:S03]  /*0a00*/  IMAD.WIDE R8, R25, R25, R8 ;  /* 0x0000001919087225 */ /* 0x004fc600078e0208 */
[----:B------:R-:W2:Y:S01]  /*0a10*/  LD.E R25, desc[UR10][R20.64+0x3c] ;  /* 0x00003c0a14197980 */ /* 0x000ea2000c101900 */
[----:B---3--:R-:W-:-:S04]  /*0a20*/  IMAD.WIDE R8, R29, R29, R8 ;  /* 0x0000001d1d087225 */ /* 0x008fc800078e0208 */
[----:B----4-:R-:W-:Y:S02]  /*0a30*/  IMAD.WIDE R8, R23, R23, R8 ;  /* 0x0000001717087225 */ /* 0x010fe400078e0208 */
[----:B------:R-:W3:Y:S02]  /*0a40*/  LD.E R23, desc[UR10][R20.64+0x1c] ;  /* 0x00001c0a14177980 */ /* 0x000ee4000c101900 */
[----:B------:R-:W-:Y:S02]  /*0a50*/  IMAD.WIDE R8, R17, R17, R8 ;  /* 0x0000001111087225 */ /* 0x000fe400078e0208 */
[----:B------:R-:W4:Y:S02]  /*0a60*/  LD.E R17, desc[UR10][R20.64+0x20] ;  /* 0x0000200a14117980 */ /* 0x000f24000c101900 */
[----:B------:R-:W-:Y:S02]  /*0a70*/  IMAD.WIDE R8, R11, R11, R8 ;  /* 0x0000000b0b087225 */ /* 0x000fe400078e0208 */
[----:B------:R-:W2:Y:S02]  /*0a80*/  LD.E R11, desc[UR10][R20.64+0x24] ;  /* 0x0000240a140b7980 */ /* 0x000ea4000c101900 */
[----:B------:R-:W-:-:S02]  /*0a90*/  IMAD.WIDE R8, R22, R22, R8 ;  /* 0x0000001616087225 */ /* 0x000fc400078e0208 */
[----:B------:R-:W2:Y:S02]  /*0aa0*/  LD.E R22, desc[UR10][R20.64+0x28] ;  /* 0x0000280a14167980 */ /* 0x000ea4000c101900 */
[----:B------:R-:W-:Y:S02]  /*0ab0*/  IMAD.WIDE R8, R24, R24, R8 ;  /* 0x0000001818087225 */ /* 0x000fe400078e0208 */
[----:B------:R-:W2:Y:S02]  /*0ac0*/  LD.E R24, desc[UR10][R20.64+0x2c] ;  /* 0x00002c0a14187980 */ /* 0x000ea4000c101900 */
[----:B---3--:R-:W-:Y:S02]  /*0ad0*/  IMAD.WIDE R8, R23, R23, R8 ;  /* 0x0000001717087225 */ /* 0x008fe400078e0208 */
[----:B------:R-:W3:Y:S02]  /*0ae0*/  LD.E R23, desc[UR10][R20.64+0x30] ;  /* 0x0000300a14177980 */ /* 0x000ee4000c101900 */
[----:B----4-:R-:W-:-:S02]  /*0af0*/  IMAD.WIDE R8, R17, R17, R8 ;  /* 0x0000001111087225 */ /* 0x010fc400078e0208 */
[----:B------:R-:W4:Y:S02]  /*0b00*/  LD.E R17, desc[UR10][R20.64+0x34] ;  /* 0x0000340a14117980 */ /* 0x000f24000c101900 */
[----:B--2---:R-:W-:Y:S02]  /*0b10*/  IMAD.WIDE R8, R11, R11, R8 ;  /* 0x0000000b0b087225 */ /* 0x004fe400078e0208 */
[----:B------:R-:W2:Y:S02]  /*0b20*/  LD.E R11, desc[UR10][R20.64+0x38] ;  /* 0x0000380a140b7980 */ /* 0x000ea4000c101900 */
[----:B------:R-:W-:-:S04]  /*0b30*/  IMAD.WIDE R8, R22, R22, R8 ;  /* 0x0000001616087225 */ /* 0x000fc800078e0208 */
[----:B------:R-:W-:-:S04]  /*0b40*/  IMAD.WIDE R8, R24, R24, R8 ;  /* 0x0000001818087225 */ /* 0x000fc800078e0208 */
[----:B---3--:R-:W-:-:S04]  /*0b50*/  IMAD.WIDE R8, R23, R23, R8 ;  /* 0x0000001717087225 */ /* 0x008fc800078e0208 */
[----:B----4-:R-:W-:-:S04]  /*0b60*/  IMAD.WIDE R8, R17, R17, R8 ;  /* 0x0000001111087225 */ /* 0x010fc800078e0208 */
[----:B------:R-:W-:-:S05]  /*0b70*/  VIADD R17, R10, 0xf ;  /* 0x0000000f0a117836 */ /* 0x000fca0000000000 */
[----:B------:R-:W-:Y:S01]  /*0b80*/  ISETP.NE.AND P1, PT, R17, UR8, PT ;  /* 0x0000000811007c0c */ /* 0x000fe2000bf25270 */
[----:B--2---:R-:W-:-:S04]  /*0b90*/  IMAD.WIDE R8, R11, R11, R8 ;  /* 0x0000000b0b087225 */ /* 0x004fc800078e0208 */
[----:B------:R-:W-:Y:S02]  /*0ba0*/  VIADD R10, R10, 0x10 ;  /* 0x000000100a0a7836 */ /* 0x000fe40000000000 */
[----:B------:R-:W-:-:S06]  /*0bb0*/  IMAD.WIDE R8, R25, R25, R8 ;  /* 0x0000001919087225 */ /* 0x000fcc00078e0208 */
[----:B------:R-:W-:Y:S05]  /*0bc0*/  @P1 BRA `(.L_x_18) ;  /* 0xfffffffc006c1947 */ /* 0x000fea000383ffff */
[----:B------:R-:W-:-:S07]  /*0bd0*/  IMAD.MOV.U32 R11, RZ, RZ, R10 ;  /* 0x000000ffff0b7224 */ /* 0x000fce00078e000a */
.L_x_17:
[----:B------:R-:W-:-:S09]  /*0be0*/  UISETP.NE.AND UP0, UPT, UR12, URZ, UPT ;  /* 0x000000ff0c00728c */ /* 0x000fd2000bf05270 */
[----:B------:R-:W-:Y:S05]  /*0bf0*/  BRA.U !UP0, `(.L_x_16) ;  /* 0x0000000108b87547 */ /* 0x000fea000b800000 */
[----:B------:R-:W-:Y:S02]  /*0c00*/  UISETP.GE.U32.AND UP0, UPT, UR12, 0x8, UPT ;  /* 0x000000080c00788c */ /* 0x000fe4000bf06070 */
[----:B------:R-:W-:-:S04]  /*0c10*/  ULOP3.LUT UR14, UR4, 0x7, URZ, 0xc0, !UPT ;  /* 0x00000007040e7892 */ /* 0x000fc8000f8ec0ff */
[----:B------:R-:W-:-:S03]  /*0c20*/  UISETP.NE.AND UP1, UPT, UR14, URZ, UPT ;  /* 0x000000ff0e00728c */ /* 0x000fc6000bf25270 */
[----:B------:R-:W-:Y:S08]  /*0c30*/  BRA.U !UP0, `(.L_x_19) ;  /* 0x0000000108487547 */ /* 0x000ff0000b800000 */
        /* <DEDUP_REMOVED lines=11> */
[----:B----4-:R-:W-:-:S04]  /*0cf0*/  IMAD.WIDE R8, R23, R23, R8 ;  /* 0x0000001717087225 */ /* 0x010fc800078e0208 */
[----:B------:R-:W-:-:S04]  /*0d00*/  IMAD.WIDE R8, R17, R17, R8 ;  /* 0x0000001111087225 */ /* 0x000fc800078e0208 */
[----:B------:R-:W-:-:S04]  /*0d10*/  IMAD.WIDE R8, R10, R10, R8 ;  /* 0x0000000a0a087225 */ /* 0x000fc800078e0208 */
[----:B------:R-:W-:-:S04]  /*0d20*/  IMAD.WIDE R8, R22, R22, R8 ;  /* 0x0000001616087225 */ /* 0x000fc800078e0208 */
[----:B------:R-:W-:-:S04]  /*0d30*/  IMAD.WIDE R8, R24, R24, R8 ;  /* 0x0000001818087225 */ /* 0x000fc800078e0208 */
[----:B------:R-:W-:Y:S02]  /*0d40*/  VIADD R11, R11, 0x8 ;  /* 0x000000080b0b7836 */ /* 0x000fe40000000000 */
[----:B--2---:R-:W-:-:S07]  /*0d50*/  IMAD.WIDE R8, R25, R25, R8 ;  /* 0x0000001919087225 */ /* 0x004fce00078e0208 */
.L_x_19:
        /* <DEDUP_REMOVED lines=9> */
[----:B------:R-:W4:Y:S01]  /*0df0*/  LD.E R29, desc[UR10][R20.64+0xc] ;  /* 0x00000c0a141d7980 */ /* 0x000f22000c101900 */
[----:B------:R-:W-:Y:S01]  /*0e00*/  IADD3 R11, PT, PT, R11, 0x4, RZ ;  /* 0x000000040b0b7810 */ /* 0x000fe20007ffe0ff */
[----:B--2---:R-:W-:-:S04]  /*0e10*/  IMAD.WIDE R8, R17, R17, R8 ;  /* 0x0000001111087225 */ /* 0x004fc800078e0208 */
[----:B---3--:R-:W-:-:S04]  /*0e20*/  IMAD.WIDE R8, R23, R23, R8 ;  /* 0x0000001717087225 */ /* 0x008fc800078e0208 */
[----:B----4-:R-:W-:-:S04]  /*0e30*/  IMAD.WIDE R8, R25, R25, R8 ;  /* 0x0000001919087225 */ /* 0x010fc800078e0208 */
[----:B------:R-:W-:-:S07]  /*0e40*/  IMAD.WIDE R8, R29, R29, R8 ;  /* 0x0000001d1d087225 */ /* 0x000fce00078e0208 */
.L_x_20:
[----:B------:R-:W-:Y:S05]  /*0e50*/  BRA.U !UP1, `(.L_x_16) ;  /* 0x0000000109207547 */ /* 0x000fea000b800000 */
[----:B------:R-:W-:-:S05]  /*0e60*/  UMOV UR4, URZ ;  /* 0x000000ff00047c82 */ /* 0x000fca0008000000 */
.L_x_21:
[----:B------:R-:W-:-:S06]  /*0e70*/  IMAD.WIDE.U32 R20, R11, 0x4, R18 ;  /* 0x000000040b147825 */ /* 0x000fcc00078e0012 */
[----:B------:R-:W2:Y:S01]  /*0e80*/  LD.E R21, desc[UR10][R20.64] ;  /* 0x0000000a14157980 */ /* 0x000ea2000c101900 */
[----:B------:R-:W-:Y:S01]  /*0e90*/  UIADD3 UR4, UPT, UPT, UR4, 0x1, URZ ;  /* 0x0000000104047890 */ /* 0x000fe2000fffe0ff */
[----:B------:R-:W-:-:S03]  /*0ea0*/  VIADD R11, R11, 0x1 ;  /* 0x000000010b0b7836 */ /* 0x000fc60000000000 */
[----:B------:R-:W-:Y:S01]  /*0eb0*/  UISETP.NE.AND UP0, UPT, UR4, UR8, UPT ;  /* 0x000000080400728c */ /* 0x000fe2000bf05270 */
[----:B--2---:R-:W-:-:S08]  /*0ec0*/  IMAD.WIDE R8, R21, R21, R8 ;  /* 0x0000001515087225 */ /* 0x004fd000078e0208 */
[----:B------:R-:W-:Y:S05]  /*0ed0*/  BRA.U UP0, `(.L_x_21) ;  /* 0xfffffffd00e47547 */ /* 0x000fea000b83ffff */
.L_x_16:
[----:B------:R-:W-:Y:S01]  /*0ee0*/  ULEA UR4, UR15, UR9, 0x18 ;  /* 0x000000090f047291 */ /* 0x000fe2000f8ec0ff */
[----:B------:R-:W-:Y:S02]  /*0ef0*/  IMAD.MOV.U32 R10, RZ, RZ, R8 ;  /* 0x000000ffff0a7224 */ /* 0x000fe400078e0008 */
[----:B------:R-:W-:-:S06]  /*0f00*/  IMAD.MOV.U32 R11, RZ, RZ, R9 ;  /* 0x000000ffff0b7224 */ /* 0x000fcc00078e0009 */
[----:B------:R1:W-:Y:S03]  /*0f10*/  STS.128 [UR4], R8 ;  /* 0x00000008ff007988 */ /* 0x0003e60008000c04 */
.L_x_15:
[----:B------:R-:W-:Y:S05]  /*0f20*/  BSYNC.RECONVERGENT B0 ;  /* 0x0000000000007941 */ /* 0x000fea0003800200 */
.L_x_14:
[----:B------:R-:W2:Y:S02]  /*0f30*/  LDCU UR4, c[0x0][0x384] ;  /* 0x00007080ff0477ac */ /* 0x000ea40008000800 */
[----:B--2---:R-:W-:Y:S01]  /*0f40*/  UISETP.GE.AND UP0, UPT, UR4, 0x1, UPT ;  /* 0x000000010400788c */ /* 0x004fe2000bf06270 */
[----:B------:R-:W-:Y:S08]  /*0f50*/  BAR.SYNC.DEFER_BLOCKING 0x0 ;  /* 0x0000000000007b1d */ /* 0x000ff00000010000 */
[----:B------:R-:W-:Y:S05]  /*0f60*/  BRA.U !UP0, `(.L_x_22) ;  /* 0x0000002508347547 */ /* 0x000fea000b800000 */
[----:B------:R-:W-:Y:S01]  /*0f70*/  UIADD3 UR16, UPT, UPT, UR13, 0x3, URZ ;  /* 0x000000030d107890 */ /* 0x000fe2000fffe0ff */
[----:B-----5:R-:W-:Y:S01]  /*0f80*/  IMAD.MOV.U32 R20, RZ, RZ, R14 ;  /* 0x000000ffff147224 */ /* 0x020fe200078e000e */
[----:B------:R-:W-:Y:S01]  /*0f90*/  UIADD3 UR17, UPT, UPT, UR13, -0x1, URZ ;  /* 0xffffffff0d117890 */ /* 0x000fe2000fffe0ff */
[----:B------:R-:W-:Y:S01]  /*0fa0*/  IMAD.MOV.U32 R19, RZ, RZ, R15 ;  /* 0x000000ffff137224 */ /* 0x000fe200078e000f */
[----:B------:R-:W-:Y:S01]  /*0fb0*/  UIADD3 UR8, UPT, UPT, UR13, -0x2, URZ ;  /* 0xfffffffe0d087890 */ /* 0x000fe2000fffe0ff */
[----:B------:R-:W-:Y:S01]  /*0fc0*/  MOV R18, R12 ;  /* 0x0000000c00127202 */ /* 0x000fe20000000f00 */
[----:B------:R-:W-:Y:S01]  /*0fd0*/  ULOP3.LUT UR4, UR16, 0x3, URZ, 0xc0, !UPT ;  /* 0x0000000310047892 */ /* 0x000fe2000f8ec0ff */
[----:B------:R-:W-:Y:S01]  /*0fe0*/  IMAD.MOV.U32 R17, RZ, RZ, R13 ;  /* 0x000000ffff117224 */ /* 0x000fe200078e000d */
[----:B------:R-:W2:Y:S01]  /*0ff0*/  LDCU UR18, c[0x0][0x360] ;  /* 0x00006c00ff1277ac */ /* 0x000ea20008000800 */
[----:B0-----:R-:W-:Y:S01]  /*1000*/  IMAD.MOV.U32 R21, RZ, RZ, RZ ;  /* 0x000000ffff157224 */ /* 0x001fe200078e00ff */
[----:B------:R-:W-:-:S02]  /*1010*/  ULOP3.LUT UR15, UR17, 0xfffffffc, URZ, 0xc0, !UPT ;  /* 0xfffffffc110f7892 */ /* 0x000fc4000f8ec0ff */
[----:B------:R-:W-:Y:S02]  /*1020*/  UISETP.GE.U32.AND UP1, UPT, UR8, 0x3, UPT ;  /* 0x000000030800788c */ /* 0x000fe4000bf26070 */
[----:B------:R-:W-:-:S11]  /*1030*/  UISETP.NE.AND UP0, UPT, UR4, 0x1, UPT ;  /* 0x000000010400788c */ /* 0x000fd6000bf05270 */
.L_x_41:
[----:B0-----:R-:W0:Y:S01]  /*1040*/  LDCU UR4, c[0x0][0x380] ;  /* 0x00007000ff0477ac */ /* 0x001e220008000800 */
[----:B------:R-:W-:Y:S01]  /*1050*/  BSSY.RECONVERGENT B0, `(.L_x_23) ;  /* 0x000009b000007945 */ /* 0x000fe20003800200 */
[----:B------:R-:W-:Y:S01]  /*1060*/  IMAD.MOV.U32 R22, RZ, RZ, -0x1 ;  /* 0xffffffffff167424 */ /* 0x000fe200078e00ff */
[----:B------:R-:W-:Y:S01]  /*1070*/  MOV R14, 0x7fffffff ;  /* 0x7fffffff000e7802 */ /* 0x000fe20000000f00 */
[----:B------:R-:W-:Y:S02]  /*1080*/  IMAD.MOV.U32 R15, RZ, RZ, -0x1 ;  /* 0xffffffffff0f7424 */ /* 0x000fe400078e00ff */
[----:B0-----:R-:W-:-:S05]  /*1090*/  IMAD.U32 R23, RZ, RZ, UR4 ;  /* 0x00000004ff177e24 */ /* 0x001fca000f8e00ff */
[----:B------:R-:W-:-:S13]  /*10a0*/  ISETP.GE.AND P1, PT, R0, R23, PT ;  /* 0x000000170000720c */ /* 0x000fda0003f26270 */
[----:B--23--:R-:W-:Y:S05]  /*10b0*/  @P1 BRA `(.L_x_24) ;  /* 0x0000000800501947 */ /* 0x00cfea0003800000 */
[----:B------:R-:W-:Y:S02]  /*10c0*/  ISETP.GE.AND P1, PT, R23, 0x2, PT ;  /* 0x000000021700780c */ /* 0x000fe40003f26270 */
[----:B------:R-:W-:-:S11]  /*10d0*/  CS2R R12, SRZ ;  /* 0x00000000000c7805 */ /* 0x000fd6000001ff00 */
[----:B------:R-:W-:Y:S05]  /*10e0*/  @!P1 BRA `(.L_x_25) ;  /* 0x0000000400fc9947 */ /* 0x000fea0003800000 */
[----:B------:R-:W0:Y:S01]  /*10f0*/  LDS.S8 R24, [R0+UR5] ;  /* 0x0000000500187984 */ /* 0x000e220008000200 */
[----:B------:R-:W-:Y:S01]  /*1100*/  CS2R R12, SRZ ;  /* 0x00000000000c7805 */ /* 0x000fe2000001ff00 */
[----:B------:R-:W-:Y:S01]  /*1110*/  UMOV UR4, 0x1 ;  /* 0x0000000100047882 */ /* 0x000fe20000000000 */
[----:B0-----:R-:W-:Y:S01]  /*1120*/  IMAD.SHL.U32 R24, R24, 0x2, RZ ;  /* 0x0000000218187824 */ /* 0x001fe200078e00ff */
[----:B------:R-:W-:Y:S06]  /*1130*/  BRA.U !UP1, `(.L_x_26) ;  /* 0x0000000509047547 */ /* 0x000fec000b800000 */
[----:B------:R-:W-:Y:S01]  /*1140*/  UIADD3 UR4, UP2, UPT, UR6, 0x10, URZ ;  /* 0x0000001006047890 */ /* 0x000fe2000ff5e0ff */
[----:B------:R-:W-:Y:S01]  /*1150*/  IMAD.MOV.U32 R28, RZ, RZ, R0 ;  /* 0x000000ffff1c7224 */ /* 0x000fe200078e0000 */
[----:B------:R-:W-:Y:S01]  /*1160*/  CS2R R12, SRZ ;  /* 0x00000000000c7805 */ /* 0x000fe2000001ff00 */
[----:B------:R-:W0:Y:S03]  /*1170*/  LDCU UR12, c[0x0][0x380] ;  /* 0x00007000ff0c77ac */ /* 0x000e260008000800 */
[----:B-1----:R-:W-:Y:S01]  /*1180*/  IMAD.U32 R8, RZ, RZ, UR4 ;  /* 0x00000004ff087e24 */ /* 0x002fe2000f8e00ff */
[----:B------:R-:W-:Y:S01]  /*1190*/  UIADD3.X UR8, UPT, UPT, URZ, UR7, URZ, UP2, !UPT ;  /* 0x00000007ff087290 */ /* 0x000fe200097fe4ff */
[----:B------:R-:W-:-:S05]  /*11a0*/  UMOV UR4, 0x2 ;  /* 0x0000000200047882 */ /* 0x000fca0000000000 */
[----:B------:R-:W-:Y:S01]  /*11b0*/  IMAD.U32 R11, RZ, RZ, UR8 ;  /* 0x00000008ff0b7e24 */ /* 0x000fe2000f8e00ff */
[----:B------:R-:W-:-:S06]  /*11c0*/  UMOV UR8, 0xfffffffc ;  /* 0xfffffffc00087882 */ /* 0x000fcc0000000000 */
.L_x_27:
[----:B------:R-:W-:Y:S01]  /*11d0*/  UIADD3 UR9, UPT, UPT, UR4, -0x1, URZ ;  /* 0xffffffff04097890 */ /* 0x000fe2000fffe0ff */
[----:B------:R-:W-:Y:S01]  /*11e0*/  VIADD R10, R28, 0x1 ;  /* 0x000000011c0a7836 */ /* 0x000fe20000000000 */
[----:B0-----:R-:W-:-:S04]  /*11f0*/  MOV R23, UR12 ;  /* 0x0000000c00177c02 */ /* 0x001fc80008000f00 */
[----:B------:R-:W-:Y:S01]  /*1200*/  ISETP.GE.AND P1, PT, R10, R23, PT ;  /* 0x000000170a00720c */ /* 0x000fe20003f26270 */
[----:B------:R-:W-:Y:S01]  /*1210*/  IMAD.MOV.U32 R10, RZ, RZ, RZ ;  /* 0x000000ffff0a7224 */ /* 0x000fe200078e00ff */
[----:B------:R-:W-:-:S11]  /*1220*/  ISETP.GE.U32.AND P2, PT, R0, UR9, PT ;  /* 0x0000000900007c0c */ /* 0x000fd6000bf46070 */
[----:B------:R-:W-:Y:S04]  /*1230*/  @!P1 LDS.S8 R10, [R2+UR4+-0x1] ;  /* 0xffffff04020a9984 */ /* 0x000fe80008000200 */
[----:B------:R-:W0:Y:S02]  /*1240*/  @P2 LDS.S8 R9, [R2+UR8+0x3] ;  /* 0x0000030802092984 */ /* 0x000e240008000200 */
[----:B0-----:R-:W-:Y:S02]  /*1250*/  @P2 IMAD.IADD R10, R10, 0x1, R9 ;  /* 0x000000010a0a2824 */ /* 0x001fe400078e0209 */
[----:B------:R-:W-:-:S05]  /*1260*/  IMAD.MOV.U32 R9, RZ, RZ, R11 ;  /* 0x000000ffff097224 */ /* 0x000fca00078e000b */
[----:B------:R-:W3:Y:S01]  /*1270*/  LD.E R29, desc[UR10][R8.64+-0xc] ;  /* 0xfffff40a081d7980 */ /* 0x000ee2000c101900 */
[----:B------:R-:W-:Y:S01]  /*1280*/  IMAD.MOV R25, RZ, RZ, -R24 ;  /* 0x000000ffff197224 */ /* 0x000fe200078e0a18 */
[----:B------:R-:W-:-:S03]  /*1290*/  ISETP.GT.U32.AND P2, PT, R0, UR9, PT ;  /* 0x0000000900007c0c */ /* 0x000fc6000bf44070 */
[----:B------:R-:W-:Y:S01]  /*12a0*/  IMAD R11, R10, R25, RZ ;  /* 0x000000190a0b7224 */ /* 0x000fe200078e02ff */
[----:B------:R-:W-:-:S04]  /*12b0*/  IADD3 R10, PT, PT, R28, 0x2, RZ ;  /* 0x000000021c0a7810 */ /* 0x000fc80007ffe0ff */
[----:B------:R-:W-:-:S05]  /*12c0*/  ISETP.GE.AND P1, PT, R10, R23, PT ;  /* 0x000000170a00720c */ /* 0x000fca0003f26270 */
[----:B------:R-:W-:Y:S01]  /*12d0*/  @P2 LDS.S8 R10, [R2+UR8+0x2] ;  /* 0x00000208020a2984 */ /* 0x000fe20008000200 */
[----:B---3--:R-:W-:-:S04]  /*12e0*/  IMAD R29, R29, 0x2, R11 ;  /* 0x000000021d1d7824 */ /* 0x008fc800078e020b */
[----:B------:R-:W-:-:S04]  /*12f0*/  IMAD.WIDE R12, R11, R29, R12 ;  /* 0x0000001d0b0c7225 */ /* 0x000fc800078e020c */
[----:B------:R-:W-:-:S06]  /*1300*/  IMAD.MOV.U32 R29, RZ, RZ, RZ ;  /* 0x000000ffff1d7224 */ /* 0x000fcc00078e00ff */
[----:B------:R-:W0:Y:S02]  /*1310*/  @!P1 LDS.S8 R29, [R2+UR4] ;  /* 0x00000004021d9984 */ /* 0x000e240008000200 */
[----:B0-----:R-:W-:Y:S02]  /*1320*/  @P2 IMAD.IADD R29, R29, 0x1, R10 ;  /* 0x000000011d1d2824 */ /* 0x001fe400078e020a */
[----:B------:R-:W3:Y:S01]  /*1330*/  LD.E.64 R10, desc[UR10][R8.64+-0x8] ;  /* 0xfffff80a080a7980 */ /* 0x000ee2000c101b00 */
[----:B------:R-:W-:Y:S01]  /*1340*/  UIADD3 UR9, UPT, UPT, UR4, 0x1, URZ ;  /* 0x0000000104097890 */ /* 0x000fe2000fffe0ff */
[----:B------:R-:W-:-:S05]  /*1350*/  IMAD R29, R29, R25, RZ ;  /* 0x000000191d1d7224 */ /* 0x000fca00078e02ff */
[----:B------:R-:W-:Y:S01]  /*1360*/  ISETP.GE.U32.AND P2, PT, R0, UR9, PT ;  /* 0x0000000900007c0c */ /* 0x000fe2000bf46070 */
[----:B------:R-:W-:Y:S01]  /*1370*/  UIADD3 UR9, UPT, UPT, UR4, 0x2, URZ ;  /* 0x0000000204097890 */ /* 0x000fe2000fffe0ff */
[----:B---3--:R-:W-:-:S04]  /*1380*/  IMAD R10, R10, 0x2, R29 ;  /* 0x000000020a0a7824 */ /* 0x008fc800078e021d */
[----:B------:R-:W-:-:S07]  /*1390*/  IMAD.WIDE R12, R29, R10, R12 ;  /* 0x0000000a1d0c7225 */ /* 0x000fce00078e020c */
[----:B------:R-:W-:Y:S01]  /*13a0*/  @P2 LDS.S8 R29, [R2+UR8+0x1] ;  /* 0x00000108021d2984 */ /* 0x000fe20008000200 */
[C---:B------:R-:W-:Y:S02]  /*13b0*/  VIADD R10, R28.reuse, 0x3 ;  /* 0x000000031c0a7836 */ /* 0x040fe40000000000 */
[----:B------:R-:W-:-:S03]  /*13c0*/  VIADD R28, R28, 0x4 ;  /* 0x000000041c1c7836 */ /* 0x000fc60000000000 */
[----:B------:R-:W-:Y:S01]  /*13d0*/  ISETP.GE.AND P1, PT, R10, R23, PT ;  /* 0x000000170a00720c */ /* 0x000fe20003f26270 */
[----:B------:R-:W-:-:S12]  /*13e0*/  IMAD.MOV.U32 R10, RZ, RZ, RZ ;  /* 0x000000ffff0a7224 */ /* 0x000fd800078e00ff */
[----:B------:R-:W0:Y:S01]  /*13f0*/  @!P1 LDS.S8 R10, [R2+UR4+0x1] ;  /* 0x00000104020a9984 */ /* 0x000e220008000200 */
[----:B------:R-:W-:Y:S02]  /*1400*/  ISETP.GE.AND P1, PT, R28, R23, PT ;  /* 0x000000171c00720c */ /* 0x000fe40003f26270 */
[----:B0-----:R-:W-:Y:S02]  /*1410*/  @P2 IADD3 R10, PT, PT, R10, R29, RZ ;  /* 0x0000001d0a0a2210 */ /* 0x001fe40007ffe0ff */
[----:B------:R-:W-:-:S03]  /*1420*/  ISETP.GE.U32.AND P2, PT, R0, UR9, PT ;  /* 0x0000000900007c0c */ /* 0x000fc6000bf46070 */
[----:B------:R-:W-:-:S04]  /*1430*/  IMAD R10, R10, R25, RZ ;  /* 0x000000190a0a7224 */ /* 0x000fc800078e02ff */
[----:B------:R-:W-:-:S04]  /*1440*/  IMAD R11, R11, 0x2, R10 ;  /* 0x000000020b0b7824 */ /* 0x000fc800078e020a */
[----:B------:R-:W-:Y:S02]  /*1450*/  IMAD.WIDE R12, R10, R11, R12 ;  /* 0x0000000b0a0c7225 */ /* 0x000fe400078e020c */
[----:B------:R-:W-:Y:S02]  /*1460*/  @P2 LDS.S8 R11, [R2+UR8] ;  /* 0x00000008020b2984 */ /* 0x000fe40008000200 */
[----:B------:R-:W-:-:S06]  /*1470*/  IMAD.MOV.U32 R10, RZ, RZ, RZ ;  /* 0x000000ffff0a7224 */ /* 0x000fcc00078e00ff */
[----:B------:R-:W0:Y:S02]  /*1480*/  @!P1 LDS.S8 R10, [R2+UR4+0x2] ;  /* 0x00000204020a9984 */ /* 0x000e240008000200 */
[----:B0-----:R-:W-:-:S04]  /*1490*/  @P2 IMAD.IADD R10, R10, 0x1, R11 ;  /* 0x000000010a0a2824 */ /* 0x001fc800078e020b */
[----:B------:R-:W-:Y:S02]  /*14a0*/  IMAD R25, R10, R25, RZ ;  /* 0x000000190a197224 */ /* 0x000fe400078e02ff */
[----:B------:R0:W3:Y:S01]  /*14b0*/  LD.E R10, desc[UR10][R8.64] ;  /* 0x0000000a080a7980 */ /* 0x0000e2000c101900 */
[----:B------:R-:W-:Y:S02]  /*14c0*/  UISETP.NE.AND UP2, UPT, UR9, UR15, UPT ;  /* 0x0000000f0900728c */ /* 0x000fe4000bf45270 */
[----:B------:R-:W-:Y:S02]  /*14d0*/  UIADD3 UR8, UPT, UPT, UR8, -0x4, URZ ;  /* 0xfffffffc08087890 */ /* 0x000fe4000fffe0ff */
[----:B------:R-:W-:Y:S01]  /*14e0*/  UIADD3 UR4, UPT, UPT, UR4, 0x4, URZ ;  /* 0x0000000404047890 */ /* 0x000fe2000fffe0ff */
[----:B0-----:R-:W-:-:S04]  /*14f0*/  IADD3 R8, P1, PT, R8, 0x10, RZ ;  /* 0x0000001008087810 */ /* 0x001fc80007f3e0ff */
[----:B------:R-:W-:Y:S01]  /*1500*/  IADD3.X R11, PT, PT, RZ, R9, RZ, P1, !PT ;  /* 0x00000009ff0b7210 */ /* 0x000fe20000ffe4ff */
[----:B---3--:R-:W-:-:S04]  /*1510*/  IMAD R10, R10, 0x2, R25 ;  /* 0x000000020a0a7824 */ /* 0x008fc800078e0219 */
[----:B------:R-:W-:Y:S01]  /*1520*/  IMAD.WIDE R12, R25, R10, R12 ;  /* 0x0000000a190c7225 */ /* 0x000fe200078e020c */
[----:B------:R-:W-:Y:S06]  /*1530*/  BRA.U UP2, `(.L_x_27) ;  /* 0xfffffffd02247547 */ /* 0x000fec000b83ffff */
[----:B------:R-:W-:-:S12]  /*1540*/  UIADD3 UR4, UPT, UPT, UR4, -0x1, URZ ;  /* 0xffffffff04047890 */ /* 0x000fd8000fffe0ff */
.L_x_26:
[----:B------:R-:W-:-:S09]  /*1550*/  ULOP3.LUT UP2, URZ, UR17, 0x3, URZ, 0xc0, !UPT ;  /* 0x0000000311ff7892 */ /* 0x000fd2000f84c0ff */
[----:B------:R-:W-:Y:S05]  /*1560*/  BRA.U !UP2, `(.L_x_25) ;  /* 0x000000010adc7547 */ /* 0x000fea000b800000 */
[----:B------:R-:W-:Y:S01]  /*1570*/  ULOP3.LUT UP2, URZ, UR16, 0x1, URZ, 0xc0, !UPT ;  /* 0x0000000110ff7892 */ /* 0x000fe2000f84c0ff */
[----:B------:R-:W-:Y:S10]  /*1580*/  BRA.U !UP0, `(.L_x_28) ;  /* 0x0000000108807547 */ /* 0x000ff4000b800000 */
[----:B-1----:R-:W0:Y:S01]  /*1590*/  S2R R10, SR_CgaCtaId ;  /* 0x00000000000a7919 */ /* 0x002e220000008800 */
[C---:B------:R-:W-:Y:S01]  /*15a0*/  VIADD R8, R0.reuse, UR4 ;  /* 0x0000000400087c36 */ /* 0x040fe20008000000 */
[----:B------:R-:W-:Y:S01]  /*15b0*/  MOV R9, 0x400 ;  /* 0x0000040000097802 */ /* 0x000fe20000000f00 */
[----:B------:R-:W-:Y:S01]  /*15c0*/  IMAD.MOV.U32 R25, RZ, RZ, RZ ;  /* 0x000000ffff197224 */ /* 0x000fe200078e00ff */
[----:B------:R-:W-:Y:S01]  /*15d0*/  ISETP.GE.U32.AND P2, PT, R0, UR4, PT ;  /* 0x0000000400007c0c */ /* 0x000fe2000bf46070 */
[----:B------:R-:W-:Y:S01]  /*15e0*/  IMAD.MOV.U32 R11, RZ, RZ, RZ ;  /* 0x000000ffff0b7224 */ /* 0x000fe200078e00ff */
[C---:B------:R-:W-:Y:S01]  /*15f0*/  ISETP.GE.AND P1, PT, R8.reuse, R23, PT ;  /* 0x000000170800720c */ /* 0x040fe20003f26270 */
[----:B------:R-:W-:Y:S01]  /*1600*/  VIADD R8, R8, 0x1 ;  /* 0x0000000108087836 */ /* 0x000fe20000000000 */
[----:B------:R-:W-:Y:S01]  /*1610*/  ISETP.GT.U32.AND P4, PT, R0, UR4, PT ;  /* 0x0000000400007c0c */ /* 0x000fe2000bf84070 */
[----:B------:R-:W-:Y:S01]  /*1620*/  VIADD R9, R9, 0x80 ;  /* 0x0000008009097836 */ /* 0x000fe20000000000 */
[----:B------:R-:W-:-:S02]  /*1630*/  UIMAD.WIDE.U32 UR8, UR4, 0x4, UR6 ;  /* 0x00000004040878a5 */ /* 0x000fc4000f8e0006 */
[----:B------:R-:W-:-:S07]  /*1640*/  ISETP.GE.AND P3, PT, R8, R23, PT ;  /* 0x000000170800720c */ /* 0x000fce0003f66270 */
[----:B------:R-:W-:Y:S06]  /*1650*/  @!P1 LDS.S8 R25, [R2+UR4] ;  /* 0x0000000402199984 */ /* 0x000fec0008000200 */
[----:B------:R-:W-:Y:S01]  /*1660*/  @!P3 LDS.S8 R11, [R2+UR4+0x1] ;  /* 0x00000104020bb984 */ /* 0x000fe20008000200 */
[----:B0-----:R-:W-:-:S04]  /*1670*/  LEA R9, R10, R9, 0x18 ;  /* 0x000000090a097211 */ /* 0x001fc800078ec0ff */
[----:B------:R-:W-:Y:S01]  /*1680*/  IADD3 R29, PT, PT, R9, -UR4, R0 ;  /* 0x80000004091d7c10 */ /* 0x000fe2000fffe000 */
[----:B------:R-:W-:-:S04]  /*1690*/  IMAD.U32 R9, RZ, RZ, UR9 ;  /* 0x00000009ff097e24 */ /* 0x000fc8000f8e00ff */
[----:B------:R-:W0:Y:S04]  /*16a0*/  @P2 LDS.S8 R8, [R29] ;  /* 0x000000001d082984 */ /* 0x000e280000000200 */
[----:B------:R-:W1:Y:S01]  /*16b0*/  @P4 LDS.S8 R10, [R29+-0x1] ;  /* 0xffffff001d0a4984 */ /* 0x000e620000000200 */
[----:B0-----:R-:W-:Y:S01]  /*16c0*/  @P2 IADD3 R25, PT, PT, R25, R8, RZ ;  /* 0x0000000819192210 */ /* 0x001fe20007ffe0ff */
[----:B------:R-:W-:Y:S02]  /*16d0*/  IMAD.MOV R8, RZ, RZ, -R24 ;  /* 0x000000ffff087224 */ /* 0x000fe400078e0a18 */
[----:B-1----:R-:W-:Y:S02]  /*16e0*/  @P4 IMAD.IADD R11, R11, 0x1, R10 ;  /* 0x000000010b0b4824 */ /* 0x002fe400078e020a */
[----:B------:R-:W-:-:S02]  /*16f0*/  IMAD R25, R25, R8, RZ ;  /* 0x0000000819197224 */ /* 0x000fc400078e02ff */
[----:B------:R-:W-:Y:S02]  /*1700*/  IMAD R11, R11, R8, RZ ;  /* 0x000000080b0b7224 */ /* 0x000fe400078e02ff */
[----:B------:R-:W-:-:S05]  /*1710*/  IMAD.U32 R8, RZ, RZ, UR8 ;  /* 0x00000008ff087e24 */ /* 0x000fca000f8e00ff */
[----:B------:R-:W3:Y:S04]  /*1720*/  LD.E R10, desc[UR10][R8.64] ;  /* 0x0000000a080a7980 */ /* 0x000ee8000c101900 */
[----:B------:R-:W4:Y:S01]  /*1730*/  LD.E R28, desc[UR10][R8.64+0x4] ;  /* 0x0000040a081c7980 */ /* 0x000f22000c101900 */
[----:B------:R-:W-:Y:S01]  /*1740*/  UIADD3 UR4, UPT, UPT, UR4, 0x2, URZ ;  /* 0x0000000204047890 */ /* 0x000fe2000fffe0ff */
[----:B---3--:R-:W-:-:S04]  /*1750*/  IMAD R10, R10, 0x2, R25 ;  /* 0x000000020a0a7824 */ /* 0x008fc800078e0219 */
[----:B------:R-:W-:Y:S01]  /*1760*/  IMAD.WIDE R12, R25, R10, R12 ;  /* 0x0000000a190c7225 */ /* 0x000fe200078e020c */
[----:B----4-:R-:W-:-:S05]  /*1770*/  LEA R28, R28, R11, 0x1 ;  /* 0x0000000b1c1c7211 */ /* 0x010fca00078e08ff */
[----:B------:R-:W-:-:S07]  /*1780*/  IMAD.WIDE R12, R11, R28, R12 ;  /* 0x0000001c0b0c7225 */ /* 0x000fce00078e020c */
.L_x_28:
[----:B------:R-:W-:Y:S05]  /*1790*/  BRA.U !UP2, `(.L_x_25) ;  /* 0x000000010a507547 */ /* 0x000fea000b800000 */
[----:B------:R-:W-:-:S06]  /*17a0*/  UIMAD.WIDE.U32 UR8, UR4, 0x4, UR6 ;  /* 0x00000004040878a5 */ /* 0x000fcc000f8e0006 */
[----:B-1----:R-:W-:Y:S02]  /*17b0*/  IMAD.U32 R8, RZ, RZ, UR8 ;  /* 0x00000008ff087e24 */ /* 0x002fe4000f8e00ff */
[----:B------:R-:W-:-:S05]  /*17c0*/  IMAD.U32 R9, RZ, RZ, UR9 ;  /* 0x00000009ff097e24 */ /* 0x000fca000f8e00ff */
[----:B------:R0:W3:Y:S01]  /*17d0*/  LD.E R8, desc[UR10][R8.64] ;  /* 0x0000000a08087980 */ /* 0x0000e2000c101900 */
[C---:B------:R-:W-:Y:S01]  /*17e0*/  ISETP.GE.U32.AND P2, PT, R0.reuse, UR4, PT ;  /* 0x0000000400007c0c */ /* 0x040fe2000bf46070 */
[----:B------:R-:W-:-:S05]  /*17f0*/  VIADD R10, R0, UR4 ;  /* 0x00000004000a7c36 */ /* 0x000fca0008000000 */
[----:B------:R-:W-:Y:S02]  /*1800*/  ISETP.GE.AND P1, PT, R10, R23, PT ;  /* 0x000000170a00720c */ /* 0x000fe40003f26270 */
[----:B0-----:R-:W-:-:S05]  /*1810*/  IADD3 R9, PT, PT, -R24, RZ, RZ ;  /* 0x000000ff18097210 */ /* 0x001fca0007ffe1ff */
[----:B------:R-:W0:Y:S01]  /*1820*/  @P2 S2R R11, SR_CgaCtaId ;  /* 0x00000000000b2919 */ /* 0x000e220000008800 */
[----:B------:R-:W-:-:S05]  /*1830*/  @P2 MOV R10, 0x400 ;  /* 0x00000400000a2802 */ /* 0x000fca0000000f00 */
[----:B------:R-:W-:-:S05]  /*1840*/  @P2 VIADD R10, R10, 0x80 ;  /* 0x000000800a0a2836 */ /* 0x000fca0000000000 */
[----:B0-----:R-:W-:Y:S01]  /*1850*/  @P2 LEA R11, R11, R10, 0x18 ;  /* 0x0000000a0b0b2211 */ /* 0x001fe200078ec0ff */
[----:B------:R-:W-:-:S03]  /*1860*/  IMAD.MOV.U32 R10, RZ, RZ, RZ ;  /* 0x000000ffff0a7224 */ /* 0x000fc600078e00ff */
[----:B------:R-:W-:-:S03]  /*1870*/  @P2 IADD3 R11, PT, PT, R11, -UR4, R0 ;  /* 0x800000040b0b2c10 */ /* 0x000fc6000fffe000 */
[----:B------:R-:W-:Y:S04]  /*1880*/  @!P1 LDS.S8 R10, [R2+UR4] ;  /* 0x00000004020a9984 */ /* 0x000fe80008000200 */
[----:B------:R-:W0:Y:S02]  /*1890*/  @P2 LDS.S8 R11, [R11] ;  /* 0x000000000b0b2984 */ /* 0x000e240000000200 */
[----:B0-----:R-:W-:-:S04]  /*18a0*/  @P2 IMAD.IADD R10, R10, 0x1, R11 ;  /* 0x000000010a0a2824 */ /* 0x001fc800078e020b */
[----:B------:R-:W-:-:S04]  /*18b0*/  IMAD R9, R10, R9, RZ ;  /* 0x000000090a097224 */ /* 0x000fc800078e02ff */
[----:B---3--:R-:W-:-:S04]  /*18c0*/  IMAD R8, R8, 0x2, R9 ;  /* 0x0000000208087824 */ /* 0x008fc800078e0209 */
[----:B------:R-:W-:-:S07]  /*18d0*/  IMAD.WIDE R12, R9, R8, R12 ;  /* 0x00000008090c7225 */ /* 0x000fce00078e020c */
.L_x_25:
[----:B-1----:R-:W-:Y:S02]  /*18e0*/  IMAD.U32 R8, RZ, RZ, UR6 ;  /* 0x00000006ff087e24 */ /* 0x002fe4000f8e00ff */
[----:B------:R-:W-:Y:S02]  /*18f0*/  IMAD.U32 R9, RZ, RZ, UR7 ;  /* 0x00000007ff097e24 */ /* 0x000fe4000f8e00ff */
[----:B------:R-:W-:-:S06]  /*1900*/  IMAD.WIDE.U32 R8, R0, 0x4, R8 ;  /* 0x0000000400087825 */ /* 0x000fcc00078e0008 */
[----:B------:R-:W3:Y:S02]  /*1910*/  LD.E R8, desc[UR10][R8.64+0x800] ;  /* 0x0008000a08087980 */ /* 0x000ee4000c101900 */
[----:B---3--:R-:W-:-:S13]  /*1920*/  ISETP.GE.AND P1, PT, R21, R8, PT ;  /* 0x000000081500720c */ /* 0x008fda0003f26270 */
[----:B------:R-:W-:Y:S05]  /*1930*/  @P1 BRA `(.L_x_29) ;  /* 0x0000000000241947 */ /* 0x000fea0003800000 */
[----:B------:R-:W0:Y:S01]  /*1940*/  S2UR UR8, SR_CgaCtaId ;  /* 0x00000000000879c3 */ /* 0x000e220000008800 */
[----:B------:R-:W-:Y:S02]  /*1950*/  UMOV UR4, 0x400 ;  /* 0x0000040000047882 */ /* 0x000fe40000000000 */
[----:B0-----:R-:W-:-:S09]  /*1960*/  ULEA UR4, UR8, UR4, 0x18 ;  /* 0x0000000408047291 */ /* 0x001fd2000f8ec0ff */
[----:B------:R-:W0:Y:S02]  /*1970*/  LDS.128 R8, [UR4] ;  /* 0x00000004ff087984 */ /* 0x000e240008000c00 */
[----:B0-----:R-:W-:-:S05]  /*1980*/  IADD3 R23, P1, PT, R8, R12, RZ ;  /* 0x0000000c08177210 */ /* 0x001fca0007f3e0ff */
[----:B------:R-:W-:Y:S01]  /*1990*/  IMAD.X R9, R9, 0x1, R13, P1 ;  /* 0x0000000109097824 */ /* 0x000fe200008e060d */
[----:B------:R-:W-:-:S04]  /*19a0*/  ISETP.GE.U32.AND P1, PT, R23, R10, PT ;  /* 0x0000000a1700720c */ /* 0x000fc80003f26070 */
[----:B------:R-:W-:-:S13]  /*19b0*/  ISETP.GE.AND.EX P1, PT, R9, R11, PT, P1 ;  /* 0x0000000b0900720c */ /* 0x000fda0003f26310 */
[----:B------:R-:W-:Y:S05]  /*19c0*/  @P1 BRA `(.L_x_24) ;  /* 0x00000000000c1947 */ /* 0x000fea0003800000 */
.L_x_29:
[----:B------:R-:W-:Y:S01]  /*19d0*/  MOV R15, R12 ;  /* 0x0000000c000f7202 */ /* 0x000fe20000000f00 */
[----:B------:R-:W-:Y:S02]  /*19e0*/  IMAD.MOV.U32 R14, RZ, RZ, R13 ;  /* 0x000000ffff0e7224 */ /* 0x000fe400078e000d */
[----:B------:R-:W-:-:S07]  /*19f0*/  IMAD.MOV.U32 R22, RZ, RZ, R0 ;  /* 0x000000ffff167224 */ /* 0x000fce00078e0000 */
.L_x_24:
[----:B--2---:R-:W-:Y:S05]  /*1a00*/  BSYNC.RECONVERGENT B0 ;  /* 0x0000000000007941 */ /* 0x004fea0003800200 */
.L_x_23:
[----:B------:R-:W0:Y:S01]  /*1a10*/  SHFL.DOWN PT, R12, R15, 0x10, 0x1f ;  /* 0x0a001f000f0c7f89 */ /* 0x000e2200000e0000 */
[----:B------:R-:W-:-:S03]  /*1a20*/  LOP3.LUT P3, RZ, R0, 0x1f, RZ, 0xc0, !PT ;  /* 0x0000001f00ff7812 */ /* 0x000fc6000786c0ff */
[----:B------:R-:W2:Y:S04]  /*1a30*/  SHFL.DOWN PT, R13, R14, 0x10, 0x1f ;  /* 0x0a001f000e0d7f89 */ /* 0x000ea800000e0000 */
[----:B------:R-:W3:Y:S01]  /*1a40*/  SHFL.DOWN PT, R23, R22, 0x10, 0x1f ;  /* 0x0a001f0016177f89 */ /* 0x000ee200000e0000 */
[----:B0-----:R-:W-:-:S04]  /*1a50*/  ISETP.LT.U32.AND P1, PT, R12, R15, PT ;  /* 0x0000000f0c00720c */ /* 0x001fc80003f21070 */
[----:B--2---:R-:W-:-:S04]  /*1a60*/  ISETP.LT.AND.EX P1, PT, R13, R14, PT, P1 ;  /* 0x0000000e0d00720c */ /* 0x004fc80003f21310 */
[CC--:B-1----:R-:W-:Y:S02]  /*1a70*/  SEL R10, R12.reuse, R15.reuse, P1 ;  /* 0x0000000f0c0a7207 */ /* 0x0c2fe40000800000 */
[CC--:B------:R-:W-:Y:S02]  /*1a80*/  SEL R8, R13.reuse, R14.reuse, P1 ;  /* 0x0000000e0d087207 */ /* 0x0c0fe40000800000 */
[----:B------:R-:W-:Y:S01]  /*1a90*/  ISETP.GE.U32.AND P1, PT, R12, R15, PT ;  /* 0x0000000f0c00720c */ /* 0x000fe20003f26070 */
[----:B------:R-:W0:Y:S03]  /*1aa0*/  SHFL.DOWN PT, R11, R10, 0x8, 0x1f ;  /* 0x09001f000a0b7f89 */ /* 0x000e2600000e0000 */
[----:B------:R-:W-:Y:S01]  /*1ab0*/  ISETP.GE.AND.EX P1, PT, R13, R14, PT, P1 ;  /* 0x0000000e0d00720c */ /* 0x000fe20003f26310 */
[----:B------:R-:W1:Y:S03]  /*1ac0*/  SHFL.DOWN PT, R9, R8, 0x8, 0x1f ;  /* 0x09001f0008097f89 */ /* 0x000e6600000e0000 */
[----:B---3--:R-:W-:-:S05]  /*1ad0*/  SEL R23, R23, R22, !P1 ;  /* 0x0000001617177207 */ /* 0x008fca0004800000 */
[----:B------:R-:W2:Y:S01]  /*1ae0*/  SHFL.DOWN PT, R14, R23, 0x8, 0x1f ;  /* 0x09001f00170e7f89 */ /* 0x000ea200000e0000 */
[----:B0-----:R-:W-:-:S04]  /*1af0*/  ISETP.LT.U32.AND P1, PT, R11, R10, PT ;  /* 0x0000000a0b00720c */ /* 0x001fc80003f21070 */
[----:B-1----:R-:W-:-:S04]  /*1b00*/  ISETP.LT.AND.EX P1, PT, R9, R8, PT, P1 ;  /* 0x000000080900720c */ /* 0x002fc80003f21310 */
[----:B------:R-:W-:Y:S02]  /*1b10*/  SEL R24, R11, R10, P1 ;  /* 0x0000000a0b187207 */ /* 0x000fe40000800000 */
[----:B------:R-:W-:Y:S02]  /*1b20*/  SEL R12, R9, R8, P1 ;  /* 0x00000008090c7207 */ /* 0x000fe40000800000 */
[----:B------:R-:W-:Y:S01]  /*1b30*/  ISETP.GE.U32.AND P1, PT, R11, R10, PT ;  /* 0x0000000a0b00720c */ /* 0x000fe20003f26070 */
[----:B------:R-:W0:Y:S03]  /*1b40*/  SHFL.DOWN PT, R13, R24, 0x4, 0x1f ;  /* 0x08801f00180d7f89 */ /* 0x000e2600000e0000 */
[----:B------:R-:W-:Y:S01]  /*1b50*/  ISETP.GE.AND.EX P1, PT, R9, R8, PT, P1 ;  /* 0x000000080900720c */ /* 0x000fe20003f26310 */
[----:B------:R-:W1:Y:S03]  /*1b60*/  SHFL.DOWN PT, R11, R12, 0x4, 0x1f ;  /* 0x08801f000c0b7f89 */ /* 0x000e6600000e0000 */
[----:B--2---:R-:W-:-:S05]  /*1b70*/  SEL R14, R14, R23, !P1 ;  /* 0x000000170e0e7207 */ /* 0x004fca0004800000 */
[----:B------:R-:W2:Y:S01]  /*1b80*/  SHFL.DOWN PT, R9, R14, 0x4, 0x1f ;  /* 0x08801f000e097f89 */ /* 0x000ea200000e0000 */
[CC--:B0-----:R-:W-:Y:S02]  /*1b90*/  ISETP.LT.U32.AND P2, PT, R13.reuse, R24.reuse, PT ;  /* 0x000000180d00720c */ /* 0x0c1fe40003f41070 */
[----:B------:R-:W-:Y:S02]  /*1ba0*/  ISETP.GE.U32.AND P1, PT, R13, R24, PT ;  /* 0x000000180d00720c */ /* 0x000fe40003f26070 */
[CC--:B-1----:R-:W-:Y:S02]  /*1bb0*/  ISETP.LT.AND.EX P2, PT, R11.reuse, R12.reuse, PT, P2 ;  /* 0x0000000c0b00720c */ /* 0x0c2fe40003f41320 */
[----:B------:R-:W-:Y:S02]  /*1bc0*/  ISETP.GE.AND.EX P1, PT, R11, R12, PT, P1 ;  /* 0x0000000c0b00720c */ /* 0x000fe40003f26310 */
[----:B------:R-:W-:Y:S02]  /*1bd0*/  SEL R23, R13, R24, P2 ;  /* 0x000000180d177207 */ /* 0x000fe40001000000 */
[----:B------:R-:W-:-:S02]  /*1be0*/  SEL R25, R11, R12, P2 ;  /* 0x0000000c0b197207 */ /* 0x000fc40001000000 */
[----:B--2---:R-:W-:Y:S01]  /*1bf0*/  SEL R9, R9, R14, !P1 ;  /* 0x0000000e09097207 */ /* 0x004fe20004800000 */
[----:B------:R-:W0:Y:S04]  /*1c00*/  SHFL.DOWN PT, R10, R23, 0x2, 0x1f ;  /* 0x08401f00170a7f89 */ /* 0x000e2800000e0000 */
[----:B------:R-:W1:Y:S04]  /*1c10*/  SHFL.DOWN PT, R8, R25, 0x2, 0x1f ;  /* 0x08401f0019087f89 */ /* 0x000e6800000e0000 */
[----:B------:R-:W2:Y:S01]  /*1c20*/  SHFL.DOWN PT, R12, R9, 0x2, 0x1f ;  /* 0x08401f00090c7f89 */ /* 0x000ea200000e0000 */
[----:B0-----:R-:W-:-:S02]  /*1c30*/  ISETP.LT.U32.AND P2, PT, R10, R23, PT ;  /* 0x000000170a00720c */ /* 0x001fc40003f41070 */
[----:B------:R-:W-:Y:S02]  /*1c40*/  ISETP.GE.U32.AND P1, PT, R10, R23, PT ;  /* 0x000000170a00720c */ /* 0x000fe40003f26070 */
[CC--:B-1----:R-:W-:Y:S02]  /*1c50*/  ISETP.LT.AND.EX P2, PT, R8.reuse, R25.reuse, PT, P2 ;  /* 0x000000190800720c */ /* 0x0c2fe40003f41320 */
[CC--:B------:R-:W-:Y:S02]  /*1c60*/  ISETP.GE.AND.EX P1, PT, R8.reuse, R25.reuse, PT, P1 ;  /* 0x000000190800720c */ /* 0x0c0fe40003f26310 */
[----:B------:R-:W-:Y:S02]  /*1c70*/  SEL R15, R8, R25, P2 ;  /* 0x00000019080f7207 */ /* 0x000fe40001000000 */
[----:B------:R-:W-:Y:S02]  /*1c80*/  SEL R13, R10, R23, P2 ;  /* 0x000000170a0d7207 */ /* 0x000fe40001000000 */
[----:B--2---:R-:W-:Y:S01]  /*1c90*/  SEL R12, R12, R9, !P1 ;  /* 0x000000090c0c7207 */ /* 0x004fe20004800000 */
[----:B------:R0:W1:Y:S04]  /*1ca0*/  SHFL.DOWN PT, R10, R15, 0x1, 0x1f ;  /* 0x08201f000f0a7f89 */ /* 0x00006800000e0000 */
[----:B------:R0:W2:Y:S04]  /*1cb0*/  SHFL.DOWN PT, R8, R13, 0x1, 0x1f ;  /* 0x08201f000d087f89 */ /* 0x0000a800000e0000 */
[----:B------:R0:W3:Y:S01]  /*1cc0*/  SHFL.DOWN PT, R11, R12, 0x1, 0x1f ;  /* 0x08201f000c0b7f89 */ /* 0x0000e200000e0000 */
[----:B------:R-:W-:Y:S05]  /*1cd0*/  @P3 BRA.U `(.L_x_30) ;  /* 0x0000000100503947 */ /* 0x000fea0003800000 */
[CC--:B--2---:R-:W-:Y:S01]  /*1ce0*/  ISETP.LT.U32.AND P2, PT, R8.reuse, R13.reuse, PT ;  /* 0x0000000d0800720c */ /* 0x0c4fe20003f41070 */
[----:B------:R-:W-:Y:S01]  /*1cf0*/  BSSY.RECONVERGENT B0, `(.L_x_30) ;  /* 0x0000012000007945 */ /* 0x000fe20003800200 */
[----:B------:R-:W-:Y:S02]  /*1d00*/  ISETP.GE.U32.AND P1, PT, R8, R13, PT ;  /* 0x0000000d0800720c */ /* 0x000fe40003f26070 */
[CC--:B-1----:R-:W-:Y:S02]  /*1d10*/  ISETP.LT.AND.EX P2, PT, R10.reuse, R15.reuse, PT, P2 ;  /* 0x0000000f0a00720c */ /* 0x0c2fe40003f41320 */
[----:B------:R-:W-:Y:S02]  /*1d20*/  ISETP.GE.AND.EX P1, PT, R10, R15, PT, P1 ;  /* 0x0000000f0a00720c */ /* 0x000fe40003f26310 */
[----:B------:R-:W-:Y:S02]  /*1d30*/  SEL R8, R8, R13, P2 ;  /* 0x0000000d08087207 */ /* 0x000fe40001000000 */
[----:B------:R-:W-:-:S02]  /*1d40*/  SEL R9, R10, R15, P2 ;  /* 0x0000000f0a097207 */ /* 0x000fc40001000000 */
[----:B0--3--:R-:W-:Y:S01]  /*1d50*/  SEL R13, R11, R12, !P1 ;  /* 0x0000000c0b0d7207 */ /* 0x009fe20004800000 */
[----:B------:R-:W-:Y:S06]  /*1d60*/  @P3 BRA `(.L_x_31) ;  /* 0x0000000000283947 */ /* 0x000fec0003800000 */
[----:B------:R-:W0:Y:S01]  /*1d70*/  S2UR UR9, SR_CgaCtaId ;  /* 0x00000000000979c3 */ /* 0x000e220000008800 */
[----:B------:R-:W-:Y:S02]  /*1d80*/  UMOV UR8, 0x400 ;  /* 0x0000040000087882 */ /* 0x000fe40000000000 */
[----:B------:R-:W-:Y:S02]  /*1d90*/  UIADD3 UR4, UPT, UPT, UR8, 0x10, URZ ;  /* 0x0000001008047890 */ /* 0x000fe4000fffe0ff */
[----:B------:R-:W-:Y:S02]  /*1da0*/  UIADD3 UR8, UPT, UPT, UR8, 0x50, URZ ;  /* 0x0000005008087890 */ /* 0x000fe4000fffe0ff */
[----:B0-----:R-:W-:Y:S02]  /*1db0*/  ULEA UR4, UR9, UR4, 0x18 ;  /* 0x0000000409047291 */ /* 0x001fe4000f8ec0ff */
[----:B------:R-:W-:-:S04]  /*1dc0*/  ULEA UR8, UR9, UR8, 0x18 ;  /* 0x0000000809087291 */ /* 0x000fc8000f8ec0ff */
[C---:B------:R-:W-:Y:S02]  /*1dd0*/  LEA.HI R11, R0.reuse, UR4, RZ, 0x1e ;  /* 0x00000004000b7c11 */ /* 0x040fe4000f8ff0ff */
[----:B------:R-:W-:-:S03]  /*1de0*/  LEA.HI R10, R0, UR8, RZ, 0x1d ;  /* 0x00000008000a7c11 */ /* 0x000fc6000f8fe8ff */
[----:B------:R0:W-:Y:S04]  /*1df0*/  STS.64 [R11], R8 ;  /* 0x000000080b007388 */ /* 0x0001e80000000a00 */
[----:B------:R0:W-:Y:S02]  /*1e00*/  STS [R10], R13 ;  /* 0x0000000d0a007388 */ /* 0x0001e40000000800 */
.L_x_31:
[----:B------:R-:W-:Y:S05]  /*1e10*/  BSYNC.RECONVERGENT B0 ;  /* 0x0000000000007941 */ /* 0x000fea0003800200 */
.L_x_30:
[----:B------:R-:W-:Y:S01]  /*1e20*/  ISETP.NE.AND P1, PT, R0, RZ, PT ;  /* 0x000000ff0000720c */ /* 0x000fe20003f25270 */
[----:B------:R-:W-:Y:S01]  /*1e30*/  BAR.SYNC.DEFER_BLOCKING 0x0 ;  /* 0x0000000000007b1d */ /* 0x000fe20000010000 */
[----:B------:R-:W-:Y:S01]  /*1e40*/  IMAD.U32 R28, RZ, RZ, UR6 ;  /* 0x00000006ff1c7e24 */ /* 0x000fe2000f8e00ff */
[----:B0-----:R-:W-:Y:S01]  /*1e50*/  MOV R12, R18 ;  /* 0x00000012000c7202 */ /* 0x001fe20000000f00 */
[----:B------:R-:W-:Y:S02]  /*1e60*/  IMAD.U32 R29, RZ, RZ, UR7 ;  /* 0x00000007ff1d7e24 */ /* 0x000fe4000f8e00ff */
[----:B------:R-:W-:Y:S01]  /*1e70*/  IMAD.MOV.U32 R13, RZ, RZ, R17 ;  /* 0x000000ffff0d7224 */ /* 0x000fe200078e0011 */
[----:B------:R-:W-:Y:S01]  /*1e80*/  BSSY.RECONVERGENT B0, `(.L_x_32) ;  /* 0x0000131000007945 */ /* 0x000fe20003800200 */
[----:B------:R-:W-:Y:S02]  /*1e90*/  IMAD.MOV.U32 R15, RZ, RZ, R19 ;  /* 0x000000ffff0f7224 */ /* 0x000fe400078e0013 */
[----:B------:R-:W-:-:S03]  /*1ea0*/  IMAD.MOV.U32 R14, RZ, RZ, R20 ;  /* 0x000000ffff0e7224 */ /* 0x000fc600078e0014 */
[----:B------:R-:W-:Y:S05]  /*1eb0*/  @P1 BRA `(.L_x_33) ;  /* 0x0000001000b41947 */ /* 0x000fea0003800000 */
[----:B------:R-:W-:Y:S01]  /*1ec0*/  UISETP.GE.U32.AND UP2, UPT, UR18, 0x20, UPT ;  /* 0x000000201200788c */ /* 0x000fe2000bf46070 */
[----:B------:R-:W-:Y:S02]  /*1ed0*/  IMAD.MOV.U32 R22, RZ, RZ, -0x1 ;  /* 0xffffffffff167424 */ /* 0x000fe400078e00ff */
[----:B------:R-:W-:Y:S02]  /*1ee0*/  IMAD.MOV.U32 R25, RZ, RZ, -0x1 ;  /* 0xffffffffff197424 */ /* 0x000fe400078e00ff */
[----:B------:R-:W-:-:S04]  /*1ef0*/  IMAD.MOV.U32 R23, RZ, RZ, 0x7fffffff ;  /* 0x7fffffffff177424 */ /* 0x000fc800078e00ff */
[----:B------:R-:W-:Y:S05]  /*1f00*/  BRA.U !UP2, `(.L_x_34) ;  /* 0x0000000d0ad07547 */ /* 0x000fea000b800000 */
[----:B------:R-:W-:Y:S01]  /*1f10*/  ULEA.HI UR4, UR18, 0xffffffff, URZ, 0x1b ;  /* 0xffffffff12047891 */ /* 0x000fe2000f8fd8ff */
[----:B------:R-:W-:Y:S01]  /*1f20*/  MOV R25, 0xffffffff ;  /* 0xffffffff00197802 */ /* 0x000fe20000000f00 */
[----:B------:R-:W-:Y:S02]  /*1f30*/  IMAD.MOV.U32 R23, RZ, RZ, 0x7fffffff ;  /* 0x7fffffffff177424 */ /* 0x000fe400078e00ff */
[----:B------:R-:W-:Y:S01]  /*1f40*/  UISETP.GE.U32.AND UP2, UPT, UR4, 0xf, UPT ;  /* 0x0000000f0400788c */ /* 0x000fe2000bf46070 */
[----:B------:R-:W-:Y:S02]  /*1f50*/  IMAD.MOV.U32 R22, RZ, RZ, -0x1 ;  /* 0xffffffffff167424 */ /* 0x000fe400078e00ff */
[----:B------:R-:W-:-:S06]  /*1f60*/  UMOV UR4, URZ ;  /* 0x000000ff00047c82 */ /* 0x000fcc0008000000 */
[----:B------:R-:W-:Y:S05]  /*1f70*/  BRA.U !UP2, `(.L_x_35) ;  /* 0x000000050aa87547 */ /* 0x000fea000b800000 */
[----:B------:R-:W0:Y:S01]  /*1f80*/  S2UR UR12, SR_CgaCtaId ;  /* 0x00000000000c79c3 */ /* 0x000e220000008800 */
[----:B------:R-:W-:Y:S01]  /*1f90*/  UMOV UR4, 0x400 ;  /* 0x0000040000047882 */ /* 0x000fe20000000000 */
[----:B------:R-:W-:Y:S01]  /*1fa0*/  USHF.R.U32.HI UR8, URZ, 0x5, UR18 ;  /* 0x00000005ff087899 */ /* 0x000fe20008011612 */
[----:B------:R-:W-:Y:S01]  /*1fb0*/  IMAD.MOV.U32 R25, RZ, RZ, -0x1 ;  /* 0xffffffffff197424 */ /* 0x000fe200078e00ff */
[----:B------:R-:W-:Y:S01]  /*1fc0*/  UIADD3 UR9, UPT, UPT, UR4, 0x10, URZ ;  /* 0x0000001004097890 */ /* 0x000fe2000fffe0ff */
[----:B------:R-:W-:Y:S01]  /*1fd0*/  IMAD.MOV.U32 R23, RZ, RZ, 0x7fffffff ;  /* 0x7fffffffff177424 */ /* 0x000fe200078e00ff */
[----:B------:R-:W-:Y:S01]  /*1fe0*/  UIADD3 UR4, UPT, UPT, UR4, 0x50, URZ ;  /* 0x0000005004047890 */ /* 0x000fe2000fffe0ff */
[----:B------:R-:W-:Y:S01]  /*1ff0*/  IMAD.MOV.U32 R22, RZ, RZ, -0x1 ;  /* 0xffffffffff167424 */ /* 0x000fe200078e00ff */
[----:B------:R-:W-:Y:S02]  /*2000*/  ULOP3.LUT UR8, UR8, 0x30, URZ, 0xc0, !UPT ;  /* 0x0000003008087892 */ /* 0x000fe4000f8ec0ff */
[----:B0-----:R-:W-:-:S02]  /*2010*/  ULEA UR9, UR12, UR9, 0x18 ;  /* 0x000000090c097291 */ /* 0x001fc4000f8ec0ff */
[----:B------:R-:W-:-:S03]  /*2020*/  ULEA UR12, UR12, UR4, 0x18 ;  /* 0x000000040c0c7291 */ /* 0x000fc6000f8ec0ff */
[----:B------:R-:W-:-:S09]  /*2030*/  UMOV UR4, URZ ;  /* 0x000000ff00047c82 */ /* 0x000fd20008000000 */
.L_x_36:
[----:B------:R-:W-:Y:S02]  /*2040*/  ULEA UR14, UR4, UR9, 0x3 ;  /* 0x00000009040e7291 */ /* 0x000fe4000f8e18ff */
[----:B------:R-:W-:Y:S02]  /*2050*/  ULEA UR19, UR4, UR12, 0x2 ;  /* 0x0000000c04137291 */ /* 0x000fe4000f8e10ff */
[----:B------:R-:W-:-:S04]  /*2060*/  UIADD3 UR4, UPT, UPT, UR4, 0x10, URZ ;  /* 0x0000001004047890 */ /* 0x000fc8000fffe0ff */
[----:B------:R-:W-:Y:S01]  /*2070*/  UISETP.NE.AND UP2, UPT, UR4, UR8, UPT ;  /* 0x000000080400728c */ /* 0x000fe2000bf45270 */
[----:B0-----:R-:W0:Y:S04]  /*2080*/  LDS.128 R12, [UR14] ;  /* 0x0000000eff0c7984 */ /* 0x001e280008000c00 */
[----:B-123--:R-:W1:Y:S01]  /*2090*/  LDS.128 R8, [UR14+0x10] ;  /* 0x0000100eff087984 */ /* 0x00ee620008000c00 */
[----:B0-----:R-:W-:-:S04]  /*20a0*/  ISETP.GE.U32.AND P1, PT, R12, R25, PT ;  /* 0x000000190c00720c */ /* 0x001fc80003f26070 */
[----:B------:R-:W-:-:S13]  /*20b0*/  ISETP.GE.AND.EX P1, PT, R13, R23, PT, P1 ;  /* 0x000000170d00720c */ /* 0x000fda0003f26310 */
[----:B------:R-:W-:Y:S01]  /*20c0*/  @!P1 MOV R25, R12 ;  /* 0x0000000c00199202 */ /* 0x000fe20000000f00 */
[----:B------:R-:W-:Y:S01]  /*20d0*/  @!P1 LDS R22, [UR19] ;  /* 0x00000013ff169984 */ /* 0x000fe20008000800 */
[----:B------:R-:W-:Y:S02]  /*20e0*/  @!P1 IMAD.MOV.U32 R23, RZ, RZ, R13 ;  /* 0x000000ffff179224 */ /* 0x000fe400078e000d */
[----:B------:R-:W-:-:S04]  /*20f0*/  ISETP.GE.U32.AND P1, PT, R14, R25, PT ;  /* 0x000000190e00720c */ /* 0x000fc80003f26070 */
[----:B------:R-:W-:-:S13]  /*2100*/  ISETP.GE.AND.EX P1, PT, R15, R23, PT, P1 ;  /* 0x000000170f00720c */ /* 0x000fda0003f26310 */
[----:B------:R-:W-:Y:S01]  /*2110*/  @!P1 IMAD.MOV.U32 R25, RZ, RZ, R14 ;  /* 0x000000ffff199224 */ /* 0x000fe200078e000e */
[----:B------:R-:W-:Y:S01]  /*2120*/  @!P1 LDS R22, [UR19+0x4] ;  /* 0x00000413ff169984 */ /* 0x000fe20008000800 */
[----:B------:R-:W-:-:S03]  /*2130*/  @!P1 IMAD.MOV.U32 R23, RZ, RZ, R15 ;  /* 0x000000ffff179224 */ /* 0x000fc600078e000f */
[----:B-1----:R-:W-:Y:S01]  /*2140*/  ISETP.GE.U32.AND P1, PT, R8, R25, PT ;  /* 0x000000190800720c */ /* 0x002fe20003f26070 */
[----:B------:R-:W0:Y:S03]  /*2150*/  LDS.128 R12, [UR14+0x20] ;  /* 0x0000200eff0c7984 */ /* 0x000e260008000c00 */
[----:B------:R-:W-:-:S13]  /*2160*/  ISETP.GE.AND.EX P1, PT, R9, R23, PT, P1 ;  /* 0x000000170900720c */ /* 0x000fda0003f26310 */
[----:B------:R-:W-:Y:S01]  /*2170*/  @!P1 IMAD.MOV.U32 R25, RZ, RZ, R8 ;  /* 0x000000ffff199224 */ /* 0x000fe200078e0008 */
[----:B------:R-:W-:Y:S01]  /*2180*/  @!P1 LDS R22, [UR19+0x8] ;  /* 0x00000813ff169984 */ /* 0x000fe20008000800 */
[----:B------:R-:W-:-:S03]  /*2190*/  @!P1 IMAD.MOV.U32 R23, RZ, RZ, R9 ;  /* 0x000000ffff179224 */ /* 0x000fc600078e0009 */
[----:B------:R-:W-:-:S04]  /*21a0*/  ISETP.GE.U32.AND P1, PT, R10, R25, PT ;  /* 0x000000190a00720c */ /* 0x000fc80003f26070 */
[----:B------:R-:W-:-:S13]  /*21b0*/  ISETP.GE.AND.EX P1, PT, R11, R23, PT, P1 ;  /* 0x000000170b00720c */ /* 0x000fda0003f26310 */
[----:B------:R-:W-:Y:S01]  /*21c0*/  @!P1 MOV R25, R10 ;  /* 0x0000000a00199202 */ /* 0x000fe20000000f00 */
[----:B------:R-:W-:Y:S01]  /*21d0*/  @!P1 LDS R22, [UR19+0xc] ;  /* 0x00000c13ff169984 */ /* 0x000fe20008000800 */
[----:B------:R-:W-:Y:S02]  /*21e0*/  @!P1 IMAD.MOV.U32 R23, RZ, RZ, R11 ;  /* 0x000000ffff179224 */ /* 0x000fe400078e000b */
[----:B0-----:R-:W-:Y:S01]  /*21f0*/  ISETP.GE.U32.AND P1, PT, R12, R25, PT ;  /* 0x000000190c00720c */ /* 0x001fe20003f26070 */
[----:B------:R-:W0:Y:S03]  /*2200*/  LDS.128 R8, [UR14+0x30] ;  /* 0x0000300eff087984 */ /* 0x000e260008000c00 */
[----:B------:R-:W-:-:S13]  /*2210*/  ISETP.GE.AND.EX P1, PT, R13, R23, PT, P1 ;  /* 0x000000170d00720c */ /* 0x000fda0003f26310 */
[----:B------:R-:W-:Y:S01]  /*2220*/  @!P1 IMAD.MOV.U32 R25, RZ, RZ, R12 ;  /* 0x000000ffff199224 */ /* 0x000fe200078e000c */
[----:B------:R-:W-:Y:S01]  /*2230*/  @!P1 LDS R22, [UR19+0x10] ;  /* 0x00001013ff169984 */ /* 0x000fe20008000800 */
[----:B------:R-:W-:-:S03]  /*2240*/  @!P1 IMAD.MOV.U32 R23, RZ, RZ, R13 ;  /* 0x000000ffff179224 */ /* 0x000fc600078e000d */
[----:B------:R-:W-:-:S04]  /*2250*/  ISETP.GE.U32.AND P1, PT, R14, R25, PT ;  /* 0x000000190e00720c */ /* 0x000fc80003f26070 */
[----:B------:R-:W-:-:S13]  /*2260*/  ISETP.GE.AND.EX P1, PT, R15, R23, PT, P1 ;  /* 0x000000170f00720c */ /* 0x000fda0003f26310 */
[----:B------:R-:W-:Y:S01]  /*2270*/  @!P1 IMAD.MOV.U32 R25, RZ, RZ, R14 ;  /* 0x000000ffff199224 */ /* 0x000fe200078e000e */
[----:B------:R-:W-:Y:S01]  /*2280*/  @!P1 LDS R22, [UR19+0x14] ;  /* 0x00001413ff169984 */ /* 0x000fe20008000800 */
[----:B------:R-:W-:-:S03]  /*2290*/  @!P1 IMAD.MOV.U32 R23, RZ, RZ, R15 ;  /* 0x000000ffff179224 */ /* 0x000fc600078e000f */
[----:B0-----:R-:W-:Y:S01]  /*22a0*/  ISETP.GE.U32.AND P1, PT, R8, R25, PT ;  /* 0x000000190800720c */ /* 0x001fe20003f26070 */
[----:B------:R-:W0:Y:S03]  /*22b0*/  LDS.128 R12, [UR14+0x40] ;  /* 0x0000400eff0c7984 */ /* 0x000e260008000c00 */
[----:B------:R-:W-:-:S13]  /*22c0*/  ISETP.GE.AND.EX P1, PT, R9, R23, PT, P1 ;  /* 0x000000170900720c */ /* 0x000fda0003f26310 */
[----:B------:R-:W-:Y:S01]  /*22d0*/  @!P1 MOV R25, R8 ;  /* 0x0000000800199202 */ /* 0x000fe20000000f00 */
[----:B------:R-:W-:Y:S01]  /*22e0*/  @!P1 LDS R22, [UR19+0x18] ;  /* 0x00001813ff169984 */ /* 0x000fe20008000800 */
[----:B------:R-:W-:Y:S02]  /*22f0*/  @!P1 IMAD.MOV.U32 R23, RZ, RZ, R9 ;  /* 0x000000ffff179224 */ /* 0x000fe400078e0009 */
        /* <DEDUP_REMOVED lines=31> */
[----:B------:R-:W4:Y:S01]  /*24f0*/  @!P1 LDS R22, [UR19+0x30] ;  /* 0x00003013ff169984 */ /* 0x000f220008000800 */
[----:B------:R-:W-:Y:S02]  /*2500*/  @!P1 IMAD.MOV.U32 R23, RZ, RZ, R13 ;  /* 0x000000ffff179224 */ /* 0x000fe400078e000d */
[----:B------:R-:W-:-:S04]  /*2510*/  ISETP.GE.U32.AND P1, PT, R14, R25, PT ;  /* 0x000000190e00720c */ /* 0x000fc80003f26070 */
[----:B------:R-:W-:-:S13]  /*2520*/  ISETP.GE.AND.EX P1, PT, R15, R23, PT, P1 ;  /* 0x000000170f00720c */ /* 0x000fda0003f26310 */
[----:B------:R-:W-:Y:S01]  /*2530*/  @!P1 IMAD.MOV.U32 R25, RZ, RZ, R14 ;  /* 0x000000ffff199224 */ /* 0x000fe200078e000e */
[----:B------:R-:W1:Y:S01]  /*2540*/  @!P1 LDS R22, [UR19+0x34] ;  /* 0x00003413ff169984 */ /* 0x000e620008000800 */
[----:B------:R-:W-:-:S03]  /*2550*/  @!P1 IMAD.MOV.U32 R23, RZ, RZ, R15 ;  /* 0x000000ffff179224 */ /* 0x000fc600078e000f */
[----:B0-----:R-:W-:-:S04]  /*2560*/  ISETP.GE.U32.AND P1, PT, R8, R25, PT ;  /* 0x000000190800720c */ /* 0x001fc80003f26070 */
[----:B------:R-:W-:-:S13]  /*2570*/  ISETP.GE.AND.EX P1, PT, R9, R23, PT, P1 ;  /* 0x000000170900720c */ /* 0x000fda0003f26310 */
[----:B------:R-:W-:Y:S01]  /*2580*/  @!P1 IMAD.MOV.U32 R25, RZ, RZ, R8 ;  /* 0x000000ffff199224 */ /* 0x000fe200078e0008 */
[----:B------:R-:W0:Y:S01]  /*2590*/  @!P1 LDS R22, [UR19+0x38] ;  /* 0x00003813ff169984 */ /* 0x000e220008000800 */
[----:B------:R-:W-:-:S03]  /*25a0*/  @!P1 IMAD.MOV.U32 R23, RZ, RZ, R9 ;  /* 0x000000ffff179224 */ /* 0x000fc600078e0009 */
[----:B------:R-:W-:-:S04]  /*25b0*/  ISETP.GE.U32.AND P1, PT, R10, R25, PT ;  /* 0x000000190a00720c */ /* 0x000fc80003f26070 */
[----:B------:R-:W-:-:S13]  /*25c0*/  ISETP.GE.AND.EX P1, PT, R11, R23, PT, P1 ;  /* 0x000000170b00720c */ /* 0x000fda0003f26310 */
[----:B------:R-:W2:Y:S01]  /*25d0*/  @!P1 LDS R22, [UR19+0x3c] ;  /* 0x00003c13ff169984 */ /* 0x000ea20008000800 */
[----:B------:R-:W-:Y:S01]  /*25e0*/  @!P1 MOV R25, R10 ;  /* 0x0000000a00199202 */ /* 0x000fe20000000f00 */
[----:B------:R-:W-:Y:S01]  /*25f0*/  @!P1 IMAD.MOV.U32 R23, RZ, RZ, R11 ;  /* 0x000000ffff179224 */ /* 0x000fe200078e000b */
[----:B-1--4-:R-:W-:Y:S06]  /*2600*/  BRA.U UP2, `(.L_x_36) ;  /* 0xfffffff9028c7547 */ /* 0x012fec000b83ffff */
[----:B------:R-:W-:-:S05]  /*2610*/  UMOV UR4, UR8 ;  /* 0x0000000800047c82 */ /* 0x000fca0008000000 */
.L_x_35:
[----:B------:R-:W-:-:S09]  /*2620*/  ULOP3.LUT UP2, URZ, UR18, 0x1e0, URZ, 0xc0, !UPT ;  /* 0x000001e012ff7892 */ /* 0x000fd2000f84c0ff */
[----:B------:R-:W-:Y:S05]  /*2630*/  BRA.U !UP2, `(.L_x_34) ;  /* 0x000000090a047547 */ /* 0x000fea000b800000 */
[----:B------:R-:W-:Y:S02]  /*2640*/  USHF.R.U32.HI UR8, URZ, 0x5, UR18 ;  /* 0x00000005ff087899 */ /* 0x000fe40008011612 */
[----:B------:R-:W-:Y:S02]  /*2650*/  ULOP3.LUT UP3, URZ, UR18, 0xe0, URZ, 0xc0, !UPT ;  /* 0x000000e012ff7892 */ /* 0x000fe4000f86c0ff */
[----:B------:R-:W-:-:S04]  /*2660*/  ULOP3.LUT UR8, UR8, 0xf, URZ, 0xc0, !UPT ;  /* 0x0000000f08087892 */ /* 0x000fc8000f8ec0ff */
[----:B------:R-:W-:-:S04]  /*2670*/  UIADD3 UR8, UPT, UPT, UR8, -0x1, URZ ;  /* 0xffffffff08087890 */ /* 0x000fc8000fffe0ff */
[----:B------:R-:W-:-:S09]  /*2680*/  UISETP.GE.U32.AND UP2, UPT, UR8, 0x7, UPT ;  /* 0x000000070800788c */ /* 0x000fd2000bf46070 */
[----:B------:R-:W-:Y:S05]  /*2690*/  BRA.U !UP2, `(.L_x_37) ;  /* 0x000000010ad47547 */ /* 0x000fea000b800000 */
[----:B------:R-:W4:Y:S01]  /*26a0*/  S2UR UR12, SR_CgaCtaId ;  /* 0x00000000000c79c3 */ /* 0x000f220000008800 */
[----:B------:R-:W-:Y:S02]  /*26b0*/  UMOV UR9, 0x400 ;  /* 0x0000040000097882 */ /* 0x000fe40000000000 */
[----:B------:R-:W-:Y:S02]  /*26c0*/  UIADD3 UR8, UPT, UPT, UR9, 0x10, URZ ;  /* 0x0000001009087890 */ /* 0x000fe4000fffe0ff */
[----:B------:R-:W-:Y:S02]  /*26d0*/  UIADD3 UR9, UPT, UPT, UR9, 0x50, URZ ;  /* 0x0000005009097890 */ /* 0x000fe4000fffe0ff */
[----:B----4-:R-:W-:Y:S02]  /*26e0*/  ULEA UR8, UR12, UR8, 0x18 ;  /* 0x000000080c087291 */ /* 0x010fe4000f8ec0ff */
[----:B------:R-:W-:Y:S02]  /*26f0*/  ULEA UR9, UR12, UR9, 0x18 ;  /* 0x000000090c097291 */ /* 0x000fe4000f8ec0ff */
[----:B------:R-:W-:-:S02]  /*2700*/  ULEA UR8, UR4, UR8, 0x3 ;  /* 0x0000000804087291 */ /* 0x000fc4000f8e18ff */
[----:B------:R-:W-:Y:S02]  /*2710*/  ULEA UR9, UR4, UR9, 0x2 ;  /* 0x0000000904097291 */ /* 0x000fe4000f8e10ff */
[----:B------:R-:W-:-:S05]  /*2720*/  UIADD3 UR4, UPT, UPT, UR4, 0x8, URZ ;  /* 0x0000000804047890 */ /* 0x000fca000fffe0ff */
[----:B------:R-:W4:Y:S04]  /*2730*/  LDS.128 R12, [UR8] ;  /* 0x00000008ff0c7984 */ /* 0x000f280008000c00 */
[----:B-123--:R-:W1:Y:S01]  /*2740*/  LDS.128 R8, [UR8+0x10] ;  /* 0x00001008ff087984 */ /* 0x00ee620008000c00 */
[----:B----4-:R-:W-:-:S04]  /*2750*/  ISETP.GE.U32.AND P1, PT, R12, R25, PT ;  /* 0x000000190c00720c */ /* 0x010fc80003f26070 */
[----:B------:R-:W-:-:S13]  /*2760*/  ISETP.GE.AND.EX P1, PT, R13, R23, PT, P1 ;  /* 0x000000170d00720c */ /* 0x000fda0003f26310 */
[----:B------:R-:W-:Y:S01]  /*2770*/  @!P1 IMAD.MOV.U32 R25, RZ, RZ, R12 ;  /* 0x000000ffff199224 */ /* 0x000fe200078e000c */
[----:B0-----:R-:W-:Y:S01]  /*2780*/  @!P1 LDS R22, [UR9] ;  /* 0x00000009ff169984 */ /* 0x001fe20008000800 */
[----:B------:R-:W-:-:S03]  /*2790*/  @!P1 IMAD.MOV.U32 R23, RZ, RZ, R13 ;  /* 0x000000ffff179224 */ /* 0x000fc600078e000d */
        /* <DEDUP_REMOVED lines=20> */
[----:B------:R-:W4:Y:S01]  /*28e0*/  @!P1 LDS R22, [UR9+0x10] ;  /* 0x00001009ff169984 */ /* 0x000f220008000800 */
[----:B------:R-:W-:-:S03]  /*28f0*/  @!P1 IMAD.MOV.U32 R23, RZ, RZ, R13 ;  /* 0x000000ffff179224 */ /* 0x000fc600078e000d */
[----:B------:R-:W-:-:S04]  /*2900*/  ISETP.GE.U32.AND P1, PT, R14, R25, PT ;  /* 0x000000190e00720c */ /* 0x000fc80003f26070 */
[----:B------:R-:W-:-:S13]  /*2910*/  ISETP.GE.AND.EX P1, PT, R15, R23, PT, P1 ;  /* 0x000000170f00720c */ /* 0x000fda0003f26310 */
[----:B------:R-:W-:Y:S01]  /*2920*/  @!P1 MOV R25, R14 ;  /* 0x0000000e00199202 */ /* 0x000fe20000000f00 */
[----:B------:R-:W1:Y:S01]  /*2930*/  @!P1 LDS R22, [UR9+0x14] ;  /* 0x00001409ff169984 */ /* 0x000e620008000800 */
[----:B------:R-:W-:Y:S02]  /*2940*/  @!P1 IMAD.MOV.U32 R23, RZ, RZ, R15 ;  /* 0x000000ffff179224 */ /* 0x000fe400078e000f */
        /* <DEDUP_REMOVED lines=8> */
[----:B------:R-:W-:Y:S02]  /*29d0*/  @!P1 IMAD.MOV.U32 R25, RZ, RZ, R10 ;  /* 0x000000ffff199224 */ /* 0x000fe400078e000a */
[----:B-1--4-:R-:W-:-:S07]  /*29e0*/  @!P1 IMAD.MOV.U32 R23, RZ, RZ, R11 ;  /* 0x000000ffff179224 */ /* 0x012fce00078e000b */
.L_x_37:
[----:B------:R-:W-:Y:S05]  /*29f0*/  BRA.U !UP3, `(.L_x_34) ;  /* 0x000000050b147547 */ /* 0x000fea000b800000 */
[----:B------:R-:W-:Y:S02]  /*2a00*/  USHF.R.U32.HI UR8, URZ, 0x5, UR18 ;  /* 0x00000005ff087899 */ /* 0x000fe40008011612 */
[----:B------:R-:W-:Y:S02]  /*2a10*/  USHF.R.U32.HI UR9, URZ, 0x5, UR18 ;  /* 0x00000005ff097899 */ /* 0x000fe40008011612 */
[----:B------:R-:W-:Y:S02]  /*2a20*/  ULOP3.LUT UR8, UR8, 0x7, URZ, 0xc0, !UPT ;  /* 0x0000000708087892 */ /* 0x000fe4000f8ec0ff */
[----:B------:R-:W-:Y:S02]  /*2a30*/  ULOP3.LUT UR14, UR9, 0x3, URZ, 0xc0, !UPT ;  /* 0x00000003090e7892 */ /* 0x000fe4000f8ec0ff */
[----:B------:R-:W-:Y:S02]  /*2a40*/  UIADD3 UR8, UPT, UPT, UR8, -0x1, URZ ;  /* 0xffffffff08087890 */ /* 0x000fe4000fffe0ff */
[----:B------:R-:W-:-:S02]  /*2a50*/  UISETP.NE.AND UP3, UPT, UR14, URZ, UPT ;  /* 0x000000ff0e00728c */ /* 0x000fc4000bf65270 */
        /* <DEDUP_REMOVED lines=11> */
[----:B-123--:R-:W1:Y:S04]  /*2b10*/  LDS.128 R8, [UR9] ;  /* 0x00000009ff087984 */ /* 0x00ee680008000c00 */
[----:B------:R-:W2:Y:S01]  /*2b20*/  LDS.128 R12, [UR9+0x10] ;  /* 0x00001009ff0c7984 */ /* 0x000ea20008000c00 */
[----:B-1----:R-:W-:-:S04]  /*2b30*/  ISETP.GE.U32.AND P1, PT, R8, R25, PT ;  /* 0x000000190800720c */ /* 0x002fc80003f26070 */
[----:B------:R-:W-:-:S13]  /*2b40*/  ISETP.GE.AND.EX P1, PT, R9, R23, PT, P1 ;  /* 0x000000170900720c */ /* 0x000fda0003f26310 */
[----:B------:R-:W-:Y:S01]  /*2b50*/  @!P1 MOV R25, R8 ;  /* 0x0000000800199202 */ /* 0x000fe20000000f00 */
[----:B0-----:R-:W4:Y:S01]  /*2b60*/  @!P1 LDS R22, [UR8] ;  /* 0x00000008ff169984 */ /* 0x001f220008000800 */
[----:B------:R-:W-:Y:S02]  /*2b70*/  @!P1 IMAD.MOV.U32 R23, RZ, RZ, R9 ;  /* 0x000000ffff179224 */ /* 0x000fe400078e0009 */
[----:B------:R-:W-:-:S04]  /*2b80*/  ISETP.GE.U32.AND P1, PT, R10, R25, PT ;  /* 0x000000190a00720c */ /* 0x000fc80003f26070 */
[----:B------:R-:W-:-:S13]  /*2b90*/  ISETP.GE.AND.EX P1, PT, R11, R23, PT, P1 ;  /* 0x000000170b00720c */ /* 0x000fda0003f26310 */
[----:B------:R-:W-:Y:S01]  /*2ba0*/  @!P1 IMAD.MOV.U32 R25, RZ, RZ, R10 ;  /* 0x000000ffff199224 */ /* 0x000fe200078e000a */
[----:B------:R-:W0:Y:S01]  /*2bb0*/  @!P1 LDS R22, [UR8+0x4] ;  /* 0x00000408ff169984 */ /* 0x000e220008000800 */
[----:B------:R-:W-:-:S03]  /*2bc0*/  @!P1 IMAD.MOV.U32 R23, RZ, RZ, R11 ;  /* 0x000000ffff179224 */ /* 0x000fc600078e000b */
[----:B--2---:R-:W-:-:S04]  /*2bd0*/  ISETP.GE.U32.AND P1, PT, R12, R25, PT ;  /* 0x000000190c00720c */ /* 0x004fc80003f26070 */
[----:B------:R-:W-:-:S13]  /*2be0*/  ISETP.GE.AND.EX P1, PT, R13, R23, PT, P1 ;  /* 0x000000170d00720c */ /* 0x000fda0003f26310 */
[----:B------:R-:W-:Y:S01]  /*2bf0*/  @!P1 IMAD.MOV.U32 R25, RZ, RZ, R12 ;  /* 0x000000ffff199224 */ /* 0x000fe200078e000c */
[----:B------:R-:W1:Y:S01]  /*2c00*/  @!P1 LDS R22, [UR8+0x8] ;  /* 0x00000808ff169984 */ /* 0x000e620008000800 */
[----:B------:R-:W-:-:S03]  /*2c10*/  @!P1 IMAD.MOV.U32 R23, RZ, RZ, R13 ;  /* 0x000000ffff179224 */ /* 0x000fc600078e000d */
[----:B------:R-:W-:-:S04]  /*2c20*/  ISETP.GE.U32.AND P1, PT, R14, R25, PT ;  /* 0x000000190e00720c */ /* 0x000fc80003f26070 */
[----:B------:R-:W-:-:S13]  /*2c30*/  ISETP.GE.AND.EX P1, PT, R15, R23, PT, P1 ;  /* 0x000000170f00720c */ /* 0x000fda0003f26310 */
[----:B------:R-:W2:Y:S01]  /*2c40*/  @!P1 LDS R22, [UR8+0xc] ;  /* 0x00000c08ff169984 */ /* 0x000ea20008000800 */
[----:B------:R-:W-:Y:S01]  /*2c50*/  @!P1 MOV R25, R14 ;  /* 0x0000000e00199202 */ /* 0x000fe20000000f00 */
[----:B0---4-:R-:W-:-:S07]  /*2c60*/  @!P1 IMAD.MOV.U32 R23, RZ, RZ, R15 ;  /* 0x000000ffff179224 */ /* 0x011fce00078e000f */
.L_x_38:
[----:B------:R-:W-:Y:S05]  /*2c70*/  BRA.U !UP3, `(.L_x_34) ;  /* 0x000000010b747547 */ /* 0x000fea000b800000 */
[----:B------:R-:W4:Y:S01]  /*2c80*/  S2UR UR12, SR_CgaCtaId ;  /* 0x00000000000c79c3 */ /* 0x000f220000008800 */
[----:B------:R-:W-:Y:S01]  /*2c90*/  UMOV UR9, 0x400 ;  /* 0x0000040000097882 */ /* 0x000fe20000000000 */
[----:B------:R-:W-:Y:S02]  /*2ca0*/  UISETP.NE.AND UP2, UPT, UR14, 0x1, UPT ;  /* 0x000000010e00788c */ /* 0x000fe4000bf45270 */
[----:B------:R-:W-:Y:S02]  /*2cb0*/  UIADD3 UR8, UPT, UPT, UR9, 0x10, URZ ;  /* 0x0000001009087890 */ /* 0x000fe4000fffe0ff */
[----:B------:R-:W-:Y:S02]  /*2cc0*/  UIADD3 UR9, UPT, UPT, UR9, 0x50, URZ ;  /* 0x0000005009097890 */ /* 0x000fe4000fffe0ff */
[----:B----4-:R-:W-:Y:S02]  /*2cd0*/  ULEA UR8, UR12, UR8, 0x18 ;  /* 0x000000080c087291 */ /* 0x010fe4000f8ec0ff */
[----:B------:R-:W-:-:S02]  /*2ce0*/  ULEA UR9, UR12, UR9, 0x18 ;  /* 0x000000090c097291 */ /* 0x000fc4000f8ec0ff */
[----:B------:R-:W-:Y:S02]  /*2cf0*/  ULEA UR8, UR4, UR8, 0x3 ;  /* 0x0000000804087291 */ /* 0x000fe4000f8e18ff */
[----:B------:R-:W-:-:S07]  /*2d00*/  ULEA UR4, UR4, UR9, 0x2 ;  /* 0x0000000904047291 */ /* 0x000fce000f8e10ff */
[----:B-123--:R-:W1:Y:S02]  /*2d10*/  LDS.128 R8, [UR8] ;  /* 0x00000008ff087984 */ /* 0x00ee640008000c00 */
[----:B-1----:R-:W-:-:S04]  /*2d20*/  ISETP.GE.U32.AND P1, PT, R8, R25, PT ;  /* 0x000000190800720c */ /* 0x002fc80003f26070 */
[----:B------:R-:W-:-:S13]  /*2d30*/  ISETP.GE.AND.EX P1, PT, R9, R23, PT, P1 ;  /* 0x000000170900720c */ /* 0x000fda0003f26310 */
[----:B0-----:R-:W4:Y:S01]  /*2d40*/  @!P1 LDS R22, [UR4] ;  /* 0x00000004ff169984 */ /* 0x001f220008000800 */
[----:B------:R-:W-:Y:S02]  /*2d50*/  @!P1 IMAD.MOV.U32 R25, RZ, RZ, R8 ;  /* 0x000000ffff199224 */ /* 0x000fe400078e0008 */
[----:B------:R-:W-:Y:S01]  /*2d60*/  @!P1 IMAD.MOV.U32 R23, RZ, RZ, R9 ;  /* 0x000000ffff179224 */ /* 0x000fe200078e0009 */
[----:B------:R-:W-:Y:S06]  /*2d70*/  BRA.U !UP2, `(.L_x_34) ;  /* 0x000000010a347547 */ /* 0x000fec000b800000 */
[----:B------:R-:W-:Y:S01]  /*2d80*/  ISETP.GE.U32.AND P1, PT, R10, R25, PT ;  /* 0x000000190a00720c */ /* 0x000fe20003f26070 */
[----:B------:R-:W-:-:S03]  /*2d90*/  UISETP.NE.AND UP2, UPT, UR14, 0x2, UPT ;  /* 0x000000020e00788c */ /* 0x000fc6000bf45270 */
[----:B------:R-:W-:-:S13]  /*2da0*/  ISETP.GE.AND.EX P1, PT, R11, R23, PT, P1 ;  /* 0x000000170b00720c */ /* 0x000fda0003f26310 */
[----:B----4-:R-:W0:Y:S01]  /*2db0*/  @!P1 LDS R22, [UR4+0x4] ;  /* 0x00000404ff169984 */ /* 0x010e220008000800 */
[----:B------:R-:W-:Y:S01]  /*2dc0*/  @!P1 IMAD.MOV.U32 R25, RZ, RZ, R10 ;  /* 0x000000ffff199224 */ /* 0x000fe200078e000a */
[----:B------:R-:W-:Y:S01]  /*2dd0*/  @!P1 MOV R23, R11 ;  /* 0x0000000b00179202 */ /* 0x000fe20000000f00 */
[----:B------:R-:W-:Y:S06]  /*2de0*/  BRA.U !UP2, `(.L_x_34) ;  /* 0x000000010a187547 */ /* 0x000fec000b800000 */
[----:B------:R-:W1:Y:S02]  /*2df0*/  LDS.64 R8, [UR8+0x10] ;  /* 0x00001008ff087984 */ /* 0x000e640008000a00 */
[----:B-1----:R-:W-:-:S04]  /*2e00*/  ISETP.GE.U32.AND P1, PT, R8, R25, PT ;  /* 0x000000190800720c */ /* 0x002fc80003f26070 */
[----:B------:R-:W-:-:S13]  /*2e10*/  ISETP.GE.AND.EX P1, PT, R9, R23, PT, P1 ;  /* 0x000000170900720c */ /* 0x000fda0003f26310 */
[----:B0-----:R-:W0:Y:S01]  /*2e20*/  @!P1 LDS R22, [UR4+0x8] ;  /* 0x00000804ff169984 */ /* 0x001e220008000800 */
[----:B------:R-:W-:Y:S02]  /*2e30*/  @!P1 IMAD.MOV.U32 R25, RZ, RZ, R8 ;  /* 0x000000ffff199224 */ /* 0x000fe400078e0008 */
[----:B------:R-:W-:-:S07]  /*2e40*/  @!P1 IMAD.MOV.U32 R23, RZ, RZ, R9 ;  /* 0x000000ffff179224 */ /* 0x000fce00078e0009 */
.L_x_34:
[----:B------:R-:W5:Y:S01]  /*2e50*/  S2UR UR8, SR_CgaCtaId ;  /* 0x00000000000879c3 */ /* 0x000f620000008800 */
[----:B012-4-:R-:W-:Y:S01]  /*2e60*/  ISETP.NE.AND P1, PT, R22, -0x1, PT ;  /* 0xffffffff1600780c */ /* 0x017fe20003f25270 */
[----:B------:R-:W-:Y:S01]  /*2e70*/  UMOV UR4, 0x400 ;  /* 0x0000040000047882 */ /* 0x000fe20000000000 */
[----:B------:R-:W-:Y:S01]  /*2e80*/  IMAD.MOV.U32 R13, RZ, RZ, R17 ;  /* 0x000000ffff0d7224 */ /* 0x000fe200078e0011 */
[----:B------:R-:W-:Y:S01]  /*2e90*/  MOV R15, R19 ;  /* 0x00000013000f7202 */ /* 0x000fe20000000f00 */
[----:B------:R-:W-:Y:S02]  /*2ea0*/  IMAD.MOV.U32 R12, RZ, RZ, R18 ;  /* 0x000000ffff0c7224 */ /* 0x000fe400078e0012 */
[----:B------:R-:W-:Y:S01]  /*2eb0*/  IMAD.MOV.U32 R14, RZ, RZ, R20 ;  /* 0x000000ffff0e7224 */ /* 0x000fe200078e0014 */
[----:B-----5:R-:W-:-:S09]  /*2ec0*/  ULEA UR4, UR8, UR4, 0x18 ;  /* 0x0000000408047291 */ /* 0x020fd2000f8ec0ff */
[----:B------:R0:W-:Y:S01]  /*2ed0*/  STS [UR4+0x50], R22 ;  /* 0x00005016ff007988 */ /* 0x0001e20008000804 */
[----:B------:R-:W-:Y:S05]  /*2ee0*/  @!P1 BRA `(.L_x_33) ;  /* 0x0000000000a89947 */ /* 0x000fea0003800000 */
[----:B------:R-:W-:Y:S01]  /*2ef0*/  UMOV UR9, 0x400 ;  /* 0x0000040000097882 */ /* 0x000fe20000000000 */
[----:B------:R-:W1:Y:S01]  /*2f00*/  LDS.64 R8, [UR4] ;  /* 0x00000004ff087984 */ /* 0x000e620008000a00 */
[----:B------:R-:W-:Y:S01]  /*2f10*/  UIADD3 UR9, UPT, UPT, UR9, 0x80, URZ ;  /* 0x0000008009097890 */ /* 0x000fe2000fffe0ff */
[----:B------:R-:W-:Y:S01]  /*2f20*/  SHF.R.U32.HI R12, RZ, 0x2, R5 ;  /* 0x00000002ff0c7819 */ /* 0x000fe20000011605 */
[----:B------:R-:W-:Y:S02]  /*2f30*/  IMAD.SHL.U32 R14, R17, 0x10, RZ ;  /* 0x00000010110e7824 */ /* 0x000fe400078e00ff */
[----:B------:R-:W-:Y:S01]  /*2f40*/  ULEA UR9, UR8, UR9, 0x18 ;  /* 0x0000000908097291 */ /* 0x000fe2000f8ec0ff */
[----:B------:R-:W-:Y:S01]  /*2f50*/  LOP3.LUT R12, R12, R5, RZ, 0x3c, !PT ;  /* 0x000000050c0c7212 */ /* 0x000fe200078e3cff */
[----:B------:R-:W-:-:S04]  /*2f60*/  VIADD R4, R4, 0x587c5 ;  /* 0x000587c504047836 */ /* 0x000fc80000000000 */
[----:B------:R-:W-:-:S03]  /*2f70*/  IMAD.SHL.U32 R5, R12, 0x2, RZ ;  /* 0x000000020c057824 */ /* 0x000fc600078e00ff */
[----:B------:R-:W2:Y:S02]  /*2f80*/  LDS.U8 R10, [R22+UR9] ;  /* 0x00000009160a7984 */ /* 0x000ea40008000000 */
[----:B------:R-:W-:-:S04]  /*2f90*/  LOP3.LUT R5, R17, R14, R5, 0x96, !PT ;  /* 0x0000000e11057212 */ /* 0x000fc800078e9605 */
[----:B------:R-:W-:-:S04]  /*2fa0*/  LOP3.LUT R13, R5, R12, RZ, 0x3c, !PT ;  /* 0x0000000c050d7212 */ /* 0x000fc800078e3cff */
[----:B------:R-:W-:-:S05]  /*2fb0*/  IADD3 R12, PT, PT, R13, R4, RZ ;  /* 0x000000040d0c7210 */ /* 0x000fca0007ffe0ff */
[----:B------:R-:W-:-:S05]  /*2fc0*/  IMAD.HI.U32 R5, R12, -0x33333333, RZ ;  /* 0xcccccccd0c057827 */ /* 0x000fca00078e00ff */
[----:B------:R-:W-:-:S05]  /*2fd0*/  SHF.R.U32.HI R5, RZ, 0x4, R5 ;  /* 0x00000004ff057819 */ /* 0x000fca0000011605 */
[----:B------:R-:W-:Y:S01]  /*2fe0*/  IMAD R12, R5, -0x14, R12 ;  /* 0xffffffec050c7824 */ /* 0x000fe200078e020c */
[----:B-1----:R-:W-:Y:S01]  /*2ff0*/  IADD3 R14, P1, PT, R8, R25, RZ ;  /* 0x00000019080e7210 */ /* 0x002fe20007f3e0ff */
[----:B------:R-:W-:-:S04]  /*3000*/  IMAD.WIDE R24, R22, 0x4, R28 ;  /* 0x0000000416187825 */ /* 0x000fc800078e021c */
[----:B------:R-:W-:Y:S01]  /*3010*/  IMAD.X R15, R9, 0x1, R23, P1 ;  /* 0x00000001090f7824 */ /* 0x000fe200008e0617 */
[----:B------:R-:W-:-:S04]  /*3020*/  IADD3 R23, PT, PT, R21, 0xa, R12 ;  /* 0x0000000a15177810 */ /* 0x000fc80007ffe00c */
[----:B------:R-:W-:Y:S01]  /*3030*/  STS.64 [UR4], R14 ;  /* 0x0000000eff007988 */ /* 0x000fe20008000a04 */
[----:B--2---:R-:W-:Y:S01]  /*3040*/  PRMT R5, R10, 0x8880, RZ ;  /* 0x000088800a057816 */ /* 0x004fe200000000ff */
[----:B------:R-:W-:-:S04]  /*3050*/  IMAD.MOV R10, RZ, RZ, -R10 ;  /* 0x000000ffff0a7224 */ /* 0x000fc800078e0a0a */
[----:B------:R-:W-:Y:S01]  /*3060*/  STS [UR4+0x54], R5 ;  /* 0x00005405ff007988 */ /* 0x000fe20008000804 */
[----:B------:R-:W-:-:S05]  /*3070*/  PRMT R9, R10, 0x7710, RZ ;  /* 0x000077100a097816 */ /* 0x000fca00000000ff */
[----:B------:R-:W-:Y:S04]  /*3080*/  STS.U8 [R22+UR9], R9 ;  /* 0x0000000916007988 */ /* 0x000fe80008000009 */
[----:B------:R-:W-:Y:S04]  /*3090*/  ST.E desc[UR10][R24.64+0x800], R23 ;  /* 0x0008001718007985 */ /* 0x000fe8000c10190a */
[----:B---3--:R-:W1:Y:S02]  /*30a0*/  LDS.128 R8, [UR4] ;  /* 0x00000004ff087984 */ /* 0x008e640008000c00 */
[----:B-1----:R-:W-:Y:S01]  /*30b0*/  ISETP.GE.U32.AND P1, PT, R8, R10, PT ;  /* 0x0000000a0800720c */ /* 0x002fe20003f26070 */
[----:B------:R-:W-:-:S03]  /*30c0*/  IMAD.MOV.U32 R10, RZ, RZ, 0x1 ;  /* 0x00000001ff0a7424 */ /* 0x000fc600078e00ff */
[----:B------:R-:W-:-:S13]  /*30d0*/  ISETP.GE.AND.EX P1, PT, R9, R11, PT, P1 ;  /* 0x0000000b0900720c */ /* 0x000fda0003f26310 */
[----:B------:R4:W-:Y:S01]  /*30e0*/  @!P1 STS.U8 [UR4+0x70], R10 ;  /* 0x0000700aff009988 */ /* 0x0009e20008000004 */
[----:B------:R-:W-:Y:S01]  /*30f0*/  @!P1 IMAD.MOV.U32 R12, RZ, RZ, R17 ;  /* 0x000000ffff0c9224 */ /* 0x000fe200078e0011 */
[----:B------:R-:W-:Y:S01]  /*3100*/  @!P1 MOV R15, R18 ;  /* 0x00000012000f9202 */ /* 0x000fe20000000f00 */
[----:B------:R-:W-:Y:S01]  /*3110*/  @!P1 IMAD.MOV.U32 R14, RZ, RZ, R19 ;  /* 0x000000ffff0e9224 */ /* 0x000fe200078e0013 */
[----:B------:R4:W-:Y:S01]  /*3120*/  @!P1 STS.64 [UR4+0x8], R8 ;  /* 0x00000808ff009988 */ /* 0x0009e20008000a04 */
[----:B------:R-:W-:Y:S01]  /*3130*/  @!P1 IMAD.MOV.U32 R5, RZ, RZ, R20 ;  /* 0x000000ffff059224 */ /* 0x000fe200078e0014 */
[----:B------:R-:W-:Y:S01]  /*3140*/  @P1 MOV R14, R19 ;  /* 0x00000013000e1202 */ /* 0x000fe20000000f00 */
[----:B------:R-:W-:Y:S01]  /*3150*/  @P1 IMAD.MOV.U32 R12, RZ, RZ, R17 ;  /* 0x000000ffff0c1224 */ /* 0x000fe200078e0011 */
[----:B------:R-:W-:Y:S01]  /*3160*/  @P1 STS.U8 [UR4+0x70], RZ ;  /* 0x000070ffff001988 */ /* 0x000fe20008000004 */
[----:B------:R-:W-:Y:S02]  /*3170*/  @P1 IMAD.MOV.U32 R15, RZ, RZ, R18 ;  /* 0x000000ffff0f1224 */ /* 0x000fe400078e0012 */
[----:B------:R-:W-:-:S07]  /*3180*/  @P1 IMAD.MOV.U32 R5, RZ, RZ, R20 ;  /* 0x000000ffff051224 */ /* 0x000fce00078e0014 */
.L_x_33:
[----:B------:R-:W-:Y:S05]  /*3190*/  BSYNC.RECONVERGENT B0 ;  /* 0x0000000000007941 */ /* 0x000fea0003800200 */
.L_x_32:
[----:B------:R-:W2:Y:S01]  /*31a0*/  S2R R18, SR_CgaCtaId ;  /* 0x0000000000127919 */ /* 0x000ea20000008800 */
[----:B------:R-:W-:Y:S01]  /*31b0*/  MOV R17, 0x400 ;  /* 0x0000040000117802 */ /* 0x000fe20000000f00 */
[----:B------:R-:W-:Y:S03]  /*31c0*/  BAR.SYNC.DEFER_BLOCKING 0x0 ;  /* 0x0000000000007b1d */ /* 0x000fe60000010000 */
[----:B--2-4-:R-:W-:-:S05]  /*31d0*/  LEA R8, R18, R17, 0x18 ;  /* 0x0000001112087211 */ /* 0x014fca00078ec0ff */
[----:B---3--:R-:W2:Y:S02]  /*31e0*/  LDS R11, [R8+0x50] ;  /* 0x00005000080b7984 */ /* 0x008ea40000000800 */
[----:B--2---:R-:W-:-:S13]  /*31f0*/  ISETP.NE.AND P1, PT, R11, -0x1, PT ;  /* 0xffffffff0b00780c */ /* 0x004fda0003f25270 */
[----:B------:R-:W-:Y:S05]  /*3200*/  @!P1 BRA `(.L_x_22) ;  /* 0x00000000008c9947 */ /* 0x000fea0003800000 */
[----:B------:R-:W2:Y:S01]  /*3210*/  LDS.U8 R9, [R8+0x70] ;  /* 0x0000700008097984 */ /* 0x000ea20000000000 */
[----:B------:R-:W3:Y:S01]  /*3220*/  LDCU UR4, c[0x0][0x380] ;  /* 0x00007000ff0477ac */ /* 0x000ee20008000800 */
[----:B------:R-:W-:Y:S01]  /*3230*/  BSSY.RECONVERGENT B0, `(.L_x_39) ;  /* 0x0000017000007945 */ /* 0x000fe20003800200 */
[----:B--2---:R-:W-:-:S04]  /*3240*/  ISETP.NE.AND P1, PT, R9, RZ, PT ;  /* 0x000000ff0900720c */ /* 0x004fc80003f25270 */
[----:B---3--:R-:W-:-:S13]  /*3250*/  ISETP.GE.OR P1, PT, R0, UR4, !P1 ;  /* 0x0000000400007c0c */ /* 0x008fda000cf26670 */
[----:B------:R-:W2:Y:S04]  /*3260*/  @!P1 LDS.U8 R9, [R0+UR5] ;  /* 0x0000000500099984 */ /* 0x000ea80008000000 */
[----:B--2---:R2:W-:Y:S01]  /*3270*/  @!P1 STS.U8 [R0+UR5+0x200], R9 ;  /* 0x0002000900009988 */ /* 0x0045e20008000005 */
[----:B------:R-:W-:Y:S05]  /*3280*/  @!P0 BRA `(.L_x_40) ;  /* 0x0000000000448947 */ /* 0x000fea0003800000 */
[----:B------:R-:W-:Y:S01]  /*3290*/  IMAD.WIDE.U32 R28, R0, 0x4, R28 ;  /* 0x00000004001c7825 */ /* 0x000fe200078e001c */
[C---:B------:R-:W-:Y:S01]  /*32a0*/  ISETP.GE.AND P2, PT, R11.reuse, R0, PT ;  /* 0x000000000b00720c */ /* 0x040fe20003f46270 */
[----:B------:R-:W-:Y:S04]  /*32b0*/  LDS R19, [R8+0x54] ;  /* 0x0000540008137984 */ /* 0x000fe80000000800 */
[----:B--2---:R-:W2:Y:S01]  /*32c0*/  LD.E R9, desc[UR10][R28.64] ;  /* 0x0000000a1c097980 */ /* 0x004ea2000c101900 */
[----:B-1----:R-:W-:-:S05]  /*32d0*/  IMAD.IADD R10, R11, 0x1, R0 ;  /* 0x000000010b0a7824 */ /* 0x002fca00078e0200 */
[----:B------:R-:W-:Y:S01]  /*32e0*/  ISETP.GE.AND P1, PT, R10, UR4, PT ;  /* 0x000000040a007c0c */ /* 0x000fe2000bf26270 */
[----:B------:R-:W-:Y:S02]  /*32f0*/  IMAD.MOV.U32 R10, RZ, RZ, RZ ;  /* 0x000000ffff0a7224 */ /* 0x000fe400078e00ff */
[----:B------:R-:W-:-:S05]  /*3300*/  @P2 VIADD R17, R17, 0x80 ;  /* 0x0000008011112836 */ /* 0x000fca0000000000 */
[----:B------:R-:W-:-:S05]  /*3310*/  @P2 LEA R18, R18, R17, 0x18 ;  /* 0x0000001112122211 */ /* 0x000fca00078ec0ff */
[-C--:B------:R-:W-:Y:S02]  /*3320*/  @!P1 IADD3 R17, PT, PT, R2, R11.reuse, RZ ;  /* 0x0000000b02119210 */ /* 0x080fe40007ffe0ff */
[----:B------:R-:W-:-:S03]  /*3330*/  @P2 IADD3 R11, PT, PT, R18, R11, -R0 ;  /* 0x0000000b120b2210 */ /* 0x000fc60007ffe800 */
[----:B------:R-:W-:Y:S04]  /*3340*/  @!P1 LDS.S8 R10, [R17] ;  /* 0x00000000110a9984 */ /* 0x000fe80000000200 */
[----:B------:R-:W1:Y:S02]  /*3350*/  @P2 LDS.S8 R11, [R11] ;  /* 0x000000000b0b2984 */ /* 0x000e640000000200 */
[----:B-1----:R-:W-:-:S04]  /*3360*/  @P2 IMAD.IADD R10, R10, 0x1, R11 ;  /* 0x000000010a0a2824 */ /* 0x002fc800078e020b */
[----:B------:R-:W-:-:S04]  /*3370*/  IMAD R10, R19, R10, RZ ;  /* 0x0000000a130a7224 */ /* 0x000fc800078e02ff */
[----:B--2---:R-:W-:-:S05]  /*3380*/  IMAD R9, R10, -0x2, R9 ;  /* 0xfffffffe0a097824 */ /* 0x004fca00078e0209 */
[----:B------:R3:W-:Y:S02]  /*3390*/  ST.E desc[UR10][R28.64], R9 ;  /* 0x000000091c007985 */ /* 0x0007e4000c10190a */
.L_x_40:
[----:B------:R-:W-:Y:S05]  /*33a0*/  BSYNC.RECONVERGENT B0 ;  /* 0x0000000000007941 */ /* 0x000fea0003800200 */
.L_x_39:
[----:B------:R-:W4:Y:S01]  /*33b0*/  LDCU UR4, c[0x0][0x384] ;  /* 0x00007080ff0477ac */ /* 0x000f220008000800 */
[----:B------:R-:W-:Y:S01]  /*33c0*/  VIADD R21, R21, 0x1 ;  /* 0x0000000115157836 */ /* 0x000fe20000000000 */
[----:B------:R-:W-:Y:S01]  /*33d0*/  MOV R18, R12 ;  /* 0x0000000c00127202 */ /* 0x000fe20000000f00 */
[----:B------:R-:W-:Y:S02]  /*33e0*/  IMAD.MOV.U32 R20, RZ, RZ, R14 ;  /* 0x000000ffff147224 */ /* 0x000fe400078e000e */
[----:B------:R-:W-:Y:S02]  /*33f0*/  IMAD.MOV.U32 R19, RZ, RZ, R15 ;  /* 0x000000ffff137224 */ /* 0x000fe400078e000f */
[----:B------:R-:W-:Y:S01]  /*3400*/  IMAD.MOV.U32 R17, RZ, RZ, R13 ;  /* 0x000000ffff117224 */ /* 0x000fe200078e000d */
[----:B------:R-:W-:Y:S01]  /*3410*/  BAR.SYNC.DEFER_BLOCKING 0x0 ;  /* 0x0000000000007b1d */ /* 0x000fe20000010000 */
[----:B----4-:R-:W-:-:S13]  /*3420*/  ISETP.NE.AND P1, PT, R21, UR4, PT ;  /* 0x0000000415007c0c */ /* 0x010fda000bf25270 */
[----:B------:R-:W-:Y:S05]  /*3430*/  @P1 BRA `(.L_x_41) ;  /* 0xffffffdc00001947 */ /* 0x000fea000383ffff */
.L_x_22:
[----:B------:R-:W4:Y:S01]  /*3440*/  LDCU UR4, c[0x0][0x380] ;  /* 0x00007000ff0477ac */ /* 0x000f220008000800 */
[----:B01----:R-:W-:Y:S01]  /*3450*/  IMAD R8, R3, 0x200, R0 ;  /* 0x0000020003087824 */ /* 0x003fe200078e0200 */
[----:B------:R-:W0:Y:S01]  /*3460*/  LDCU.64 UR8, c[0x0][0x388] ;  /* 0x00007100ff0877ac */ /* 0x000e220008000a00 */
[----:B----4-:R-:W-:-:S03]  /*3470*/  ISETP.GE.AND P0, PT, R0, UR4, PT ;  /* 0x0000000400007c0c */ /* 0x010fc6000bf06270 */
[----:B0-----:R-:W-:-:S05]  /*3480*/  IADD3 R8, P1, PT, R8, UR8, RZ ;  /* 0x0000000808087c10 */ /* 0x001fca000ff3e0ff */
[----:B--23--:R-:W-:Y:S01]  /*3490*/  IMAD.X R9, RZ, RZ, UR9, P1 ;  /* 0x00000009ff097e24 */ /* 0x00cfe200088e06ff */
[----:B------:R-:W-:-:S04]  /*34a0*/  ISETP.NE.AND P1, PT, R0, RZ, PT ;  /* 0x000000ff0000720c */ /* 0x000fc80003f25270 */
[----:B------:R-:W0:Y:S04]  /*34b0*/  @!P0 LDS.U8 R11, [R0+UR5+0x200] ;  /* 0x00020005000b8984 */ /* 0x000e280008000000 */
[----:B0-----:R0:W-:Y:S05]  /*34c0*/  @!P0 STG.E.U8 desc[UR10][R8.64], R11 ;  /* 0x0000000b08008986 */ /* 0x0011ea000c10110a */
[----:B------:R-:W-:Y:S05]  /*34d0*/  @P1 EXIT ;  /* 0x000000000000194d */ /* 0x000fea0003800000 */
[----:B0-----:R-:W0:Y:S02]  /*34e0*/  LDC.64 R8, c[0x0][0x390] ;  /* 0x0000e400ff087b82 */ /* 0x001e240000000a00 */
[----:B0-----:R-:W-:-:S05]  /*34f0*/  IMAD.WIDE.U32 R8, R3, 0x30, R8 ;  /* 0x0000003003087825 */ /* 0x001fca00078e0008 */
[----:B-----5:R-:W-:Y:S04]  /*3500*/  STG.E.64 desc[UR10][R8.64], R4 ;  /* 0x0000000408007986 */ /* 0x020fe8000c101b0a */
[----:B------:R-:W-:Y:S04]  /*3510*/  STG.E.64 desc[UR10][R8.64+0x8], R14 ;  /* 0x0000080e08007986 */ /* 0x000fe8000c101b0a */
[----:B------:R-:W-:Y:S04]  /*3520*/  STG.E.64 desc[UR10][R8.64+0x10], R12 ;  /* 0x0000100c08007986 */ /* 0x000fe8000c101b0a */
[----:B------:R-:W-:Y:S04]  /*3530*/  STG.E.64 desc[UR10][R8.64+0x18], R6 ;  /* 0x0000180608007986 */ /* 0x000fe8000c101b0a */
[----:B------:R-:W-:Y:S04]  /*3540*/  STG.E.64 desc[UR10][R8.64+0x28], R26 ;  /* 0x0000281a08007986 */ /* 0x000fe8000c101b0a */
[----:B------:R-:W-:Y:S01]  /*3550*/  STG.E desc[UR10][R8.64+0x20], R16 ;  /* 0x0000201008007986 */ /* 0x000fe2000c10190a */
[----:B------:R-:W-:Y:S05]  /*3560*/  EXIT ;  /* 0x000000000000794d */ /* 0x000fea0003800000 */
.L_x_42:
        /* <DEDUP_REMOVED lines=9> */
.L_x_73:


//--------------------- .text._Z13verify_kerneliPaPx --------------------------
	.section	.text._Z13verify_kerneliPaPx,"ax",@progbits
	.align	128
        .global         _Z13verify_kerneliPaPx
        .type           _Z13verify_kerneliPaPx,@function
        .size           _Z13verify_kerneliPaPx,(.L_x_74 - _Z13verify_kerneliPaPx)
        .other          _Z13verify_kerneliPaPx,@"STO_CUDA_ENTRY STV_DEFAULT"
_Z13verify_kerneliPaPx:
.text._Z13verify_kerneliPaPx:
[----:B------:R-:W-:Y:S01]  /*0000*/  LDC R1, c[0x0][0x37c] ;  /* 0x0000df00ff017b82 */ /* 0x000fe20000000800 */
[----:B------:R-:W0:Y:S01]  /*0010*/  S2R R3, SR_TID.X ;  /* 0x0000000000037919 */ /* 0x000e220000002100 */
[----:B------:R-:W0:Y:S01]  /*0020*/  LDCU UR8, c[0x0][0x380] ;  /* 0x00007000ff0877ac */ /* 0x000e220008000800 */
[----:B------:R-:W1:Y:S01]  /*0030*/  S2R R0, SR_CTAID.X ;  /* 0x0000000000007919 */ /* 0x000e620000002500 */
[----:B------:R-:W2:Y:S01]  /*0040*/  LDCU.64 UR6, c[0x0][0x358] ;  /* 0x00006b00ff0677ac */ /* 0x000ea20008000a00 */
[----:B0-----:R-:W-:-:S13]  /*0050*/  ISETP.GE.AND P0, PT, R3, UR8, PT ;  /* 0x0000000803007c0c */ /* 0x001fda000bf06270 */
[----:B------:R-:W0:Y:S01]  /*0060*/  @!P0 LDC.64 R6, c[0x0][0x388] ;  /* 0x0000e200ff068b82 */ /* 0x000e220000000a00 */
[----:B-1----:R-:W-:-:S05]  /*0070*/  @!P0 IMAD R5, R0, 0x200, R3 ;  /* 0x0000020000058824 */ /* 0x002fca00078e0203 */
[----:B0-----:R-:W-:-:S05]  /*0080*/  @!P0 IADD3 R4, P1, PT, R5, R6, RZ ;  /* 0x0000000605048210 */ /* 0x001fca0007f3e0ff */
[----:B------:R-:W-:-:S05]  /*0090*/  @!P0 IMAD.X R5, RZ, RZ, R7, P1 ;  /* 0x000000ffff058224 */ /* 0x000fca00008e0607 */
[----:B--2---:R0:W2:Y:S01]  /*00a0*/  @!P0 LDG.E.S8 R4, desc[UR6][R4.64] ;  /* 0x0000000604048981 */ /* 0x0040a2000c1e1300 */
[----:B------:R-:W-:Y:S01]  /*00b0*/  ISETP.NE.AND P2, PT, R3, RZ, PT ;  /* 0x000000ff0300720c */ /* 0x000fe20003f45270 */
[----:B------:R-:W-:Y:S01]  /*00c0*/  @!P0 IMAD.MOV.U32 R6, RZ, RZ, 0xffff ;  /* 0x0000ffffff068424 */ /* 0x000fe200078e00ff */
[----:B------:R-:W-:Y:S01]  /*00d0*/  @!P0 MOV R2, 0x400 ;  /* 0x0000040000028802 */ /* 0x000fe20000000f00 */
[----:B------:R-:W1:Y:S01]  /*00e0*/  @!P0 S2R R7, SR_CgaCtaId ;  /* 0x0000000000078919 */ /* 0x000e620000008800 */
[----:B------:R-:W-:Y:S01]  /*00f0*/  BSSY.RECONVERGENT B1, `(.L_x_43) ;  /* 0x00000a9000017945 */ /* 0x000fe20003800200 */
[----:B0-----:R-:W-:-:S08]  /*0100*/  IMAD.MOV.U32 R5, RZ, RZ, RZ ;  /* 0x000000ffff057224 */ /* 0x001fd000078e00ff */
[----:B------:R-:W0:Y:S01]  /*0110*/  @!P2 S2R R8, SR_CgaCtaId ;  /* 0x000000000008a919 */ /* 0x000e220000008800 */
[----:B-1----:R-:W-:Y:S02]  /*0120*/  @!P0 LEA R2, R7, R2, 0x18 ;  /* 0x0000000207028211 */ /* 0x002fe400078ec0ff */
[----:B------:R-:W-:-:S03]  /*0130*/  @!P2 MOV R7, 0x400 ;  /* 0x000004000007a802 */ /* 0x000fc60000000f00 */
[----:B------:R-:W-:Y:S01]  /*0140*/  @!P0 IMAD.IADD R9, R2, 0x1, R3 ;  /* 0x0000000102098824 */ /* 0x000fe200078e0203 */
[----:B0-----:R-:W-:Y:S01]  /*0150*/  @!P2 LEA R8, R8, R7, 0x18 ;  /* 0x000000070808a211 */ /* 0x001fe200078ec0ff */
[----:B------:R-:W-:Y:S01]  /*0160*/  IMAD.MOV.U32 R7, RZ, RZ, RZ ;  /* 0x000000ffff077224 */ /* 0x000fe200078e00ff */
[----:B--2---:R-:W-:-:S04]  /*0170*/  @!P0 ISETP.GE.AND P1, PT, R4, 0x1, PT ;  /* 0x000000010400880c */ /* 0x004fc80003f26270 */
[----:B------:R-:W-:Y:S01]  /*0180*/  @!P0 SEL R2, R6, 0x1, !P1 ;  /* 0x0000000106028807 */ /* 0x000fe20004800000 */
[----:B------:R-:W-:-:S04]  /*0190*/  VIADD R6, R3, 0x1 ;  /* 0x0000000103067836 */ /* 0x000fc80000000000 */
[----:B------:R0:W-:Y:S01]  /*01a0*/  @!P0 STS.U8 [R9], R2 ;  /* 0x0000000209008388 */ /* 0x0001e20000000000 */
[----:B------:R-:W-:-:S03]  /*01b0*/  ISETP.GE.AND P0, PT, R6, UR8, PT ;  /* 0x0000000806007c0c */ /* 0x000fc6000bf06270 */
[----:B------:R0:W-:Y:S01]  /*01c0*/  @!P2 STS.64 [R8+0x200], RZ ;  /* 0x000200ff0800a388 */ /* 0x0001e20000000a00 */
[----:B------:R-:W-:Y:S09]  /*01d0*/  BAR.SYNC.DEFER_BLOCKING 0x0 ;  /* 0x0000000000007b1d */ /* 0x000ff20000010000 */
[----:B0-----:R-:W-:Y:S05]  /*01e0*/  @P0 BRA `(.L_x_44) ;  /* 0x0000000800640947 */ /* 0x001fea0003800000 */
[----:B------:R-:W0:Y:S01]  /*01f0*/  LDC R2, c[0x0][0x360] ;  /* 0x0000d800ff027b82 */ /* 0x000e220000000800 */
[----:B------:R-:W1:Y:S01]  /*0200*/  LDCU.U16 UR4, c[0x0][0x380] ;  /* 0x00007000ff0477ac */ /* 0x000e620008000400 */
[----:B------:R-:W-:Y:S01]  /*0210*/  LOP3.LUT R11, RZ, R3, RZ, 0x33, !PT ;  /* 0x00000003ff0b7212 */ /* 0x000fe200078e33ff */
[----:B------:R-:W-:Y:S01]  /*0220*/  IMAD.MOV.U32 R9, RZ, RZ, R6 ;  /* 0x000000ffff097224 */ /* 0x000fe200078e0006 */
[C---:B------:R-:W-:Y:S02]  /*0230*/  LOP3.LUT R12, R3.reuse, 0x7, RZ, 0x3c, !PT ;  /* 0x00000007030c7812 */ /* 0x040fe400078e3cff */
[----:B------:R-:W-:Y:S02]  /*0240*/  CS2R R6, SRZ ;  /* 0x0000000000067805 */ /* 0x000fe4000001ff00 */
[----:B------:R-:W-:Y:S01]  /*0250*/  LOP3.LUT R13, R3, 0x3, RZ, 0x3c, !PT ;  /* 0x00000003030d7812 */ /* 0x000fe200078e3cff */
[----:B------:R-:W-:Y:S01]  /*0260*/  IMAD.MOV.U32 R5, RZ, RZ, RZ ;  /* 0x000000ffff057224 */ /* 0x000fe200078e00ff */
[----:B------:R-:W-:Y:S01]  /*0270*/  PRMT R4, R4, 0x3340, R4 ;  /* 0x0000334004047816 */ /* 0x000fe20000000004 */
[----:B------:R-:W-:Y:S01]  /*0280*/  VIADD R11, R11, UR8 ;  /* 0x000000080b0b7c36 */ /* 0x000fe20008000000 */
[----:B------:R-:W-:-:S02]  /*0290*/  PRMT R8, RZ, 0x7610, R8 ;  /* 0x00007610ff087816 */ /* 0x000fc40000000008 */
[----:B------:R-:W-:Y:S01]  /*02a0*/  PRMT R10, RZ, 0x7610, R10 ;  /* 0x00007610ff0a7816 */ /* 0x000fe2000000000a */
[----:B-1----:R-:W-:Y:S02]  /*02b0*/  VIADD R12, R12, UR4 ;  /* 0x000000040c0c7c36 */ /* 0x002fe40008000000 */
[----:B------:R-:W-:-:S07]  /*02c0*/  VIADD R13, R13, UR4 ;  /* 0x000000040d0d7c36 */ /* 0x000fce0008000000 */
.L_x_54:
[----:B------:R-:W1:Y:S01]  /*02d0*/  LDC R14, c[0x0][0x380] ;  /* 0x0000e000ff0e7b82 */ /* 0x000e620000000800 */
[----:B------:R-:W-:Y:S01]  /*02e0*/  BSSY.RECONVERGENT B0, `(.L_x_45) ;  /* 0x0000080000007945 */ /* 0x000fe20003800200 */
[----:B------:R-:W-:Y:S01]  /*02f0*/  IMAD.MOV.U32 R16, RZ, RZ, RZ ;  /* 0x000000ffff107224 */ /* 0x000fe200078e00ff */
[----:B-1----:R-:W-:-:S13]  /*0300*/  ISETP.GE.AND P0, PT, R9, R14, PT ;  /* 0x0000000e0900720c */ /* 0x002fda0003f06270 */
[----:B------:R-:W-:Y:S05]  /*0310*/  @P0 BRA `(.L_x_46) ;  /* 0x0000000400f00947 */ /* 0x000fea0003800000 */
[----:B0-----:R-:W-:Y:S01]  /*0320*/  IMAD R15, R2, R6, R3 ;  /* 0x00000006020f7224 */ /* 0x001fe200078e0203 */
[----:B------:R-:W-:Y:S01]  /*0330*/  BSSY.RECONVERGENT B2, `(.L_x_47) ;  /* 0x0000034000027945 */ /* 0x000fe20003800200 */
[----:B------:R-:W-:-:S03]  /*0340*/  IMAD.MOV R16, RZ, RZ, -R2 ;  /* 0x000000ffff107224 */ /* 0x000fc600078e0a02 */
[----:B------:R-:W-:Y:S01]  /*0350*/  IADD3 R15, PT, PT, -R15, -0x2, R14 ;  /* 0xfffffffe0f0f7810 */ /* 0x000fe20007ffe10e */
[----:B------:R-:W-:Y:S02]  /*0360*/  IMAD R17, R6, R16, R11 ;  /* 0x0000001006117224 */ /* 0x000fe400078e020b */
[----:B------:R-:W-:Y:S01]  /*0370*/  IMAD.MOV.U32 R16, RZ, RZ, RZ ;  /* 0x000000ffff107224 */ /* 0x000fe200078e00ff */
[----:B------:R-:W-:Y:S01]  /*0380*/  ISETP.GE.U32.AND P0, PT, R15, 0x7, PT ;  /* 0x000000070f00780c */ /* 0x000fe20003f06070 */
[----:B------:R-:W-:Y:S01]  /*0390*/  IMAD.MOV.U32 R15, RZ, RZ, RZ ;  /* 0x000000ffff0f7224 */ /* 0x000fe200078e00ff */
[----:B------:R-:W-:-:S11]  /*03a0*/  LOP3.LUT P1, RZ, R17, 0x7, RZ, 0xc0, !PT ;  /* 0x0000000711ff7812 */ /* 0x000fd6000782c0ff */
[----:B------:R-:W-:Y:S05]  /*03b0*/  @!P0 BRA `(.L_x_48) ;  /* 0x0000000000ac8947 */ /* 0x000fea0003800000 */
[----:B------:R-:W0:Y:S01]  /*03c0*/  S2UR UR5, SR_CgaCtaId ;  /* 0x00000000000579c3 */ /* 0x000e220000008800 */
[----:B------:R-:W-:Y:S01]  /*03d0*/  UMOV UR4, 0x400 ;  /* 0x0000040000047882 */ /* 0x000fe20000000000 */
[----:B------:R-:W-:Y:S01]  /*03e0*/  LOP3.LUT R15, R17, 0xfffffff8, RZ, 0xc0, !PT ;  /* 0xfffffff8110f7812 */ /* 0x000fe200078ec0ff */
[----:B------:R-:W-:-:S04]  /*03f0*/  IMAD.MOV.U32 R16, RZ, RZ, RZ ;  /* 0x000000ffff107224 */ /* 0x000fc800078e00ff */
[----:B------:R-:W-:Y:S01]  /*0400*/  IMAD.MOV R17, RZ, RZ, -R15 ;  /* 0x000000ffff117224 */ /* 0x000fe200078e0a0f */
[----:B0-----:R-:W-:-:S04]  /*0410*/  ULEA UR4, UR5, UR4, 0x18 ;  /* 0x0000000405047291 */ /* 0x001fc8000f8ec0ff */
[----:B------:R-:W-:-:S06]  /*0420*/  UIADD3 UR4, UPT, UPT, UR4, 0x3, URZ ;  /* 0x0000000304047890 */ /* 0x000fcc000fffe0ff */
[----:B------:R-:W-:-:S07]  /*0430*/  IMAD.U32 R18, RZ, RZ, UR4 ;  /* 0x00000004ff127e24 */ /* 0x000fce000f8e00ff */
.L_x_49:
[----:B------:R-:W-:Y:S01]  /*0440*/  LDS.U8 R20, [R18] ;  /* 0x0000000012147984 */ /* 0x000fe20000000000 */
[----:B------:R-:W-:Y:S02]  /*0450*/  IMAD.IADD R19, R18, 0x1, R9 ;  /* 0x0000000112137824 */ /* 0x000fe400078e0209 */
[----:B------:R-:W-:Y:S01]  /*0460*/  VIADD R17, R17, 0x8 ;  /* 0x0000000811117836 */ /* 0x000fe20000000000 */
[----:B------:R-:W0:Y:S04]  /*0470*/  LDS.U8 R21, [R18+-0x1] ;  /* 0xffffff0012157984 */ /* 0x000e280000000000 */
[----:B------:R-:W-:Y:S01]  /*0480*/  LDS.U8 R24, [R18+-0x2] ;  /* 0xfffffe0012187984 */ /* 0x000fe20000000000 */
[----:B------:R-:W-:-:S03]  /*0490*/  ISETP.NE.AND P0, PT, R17, RZ, PT ;  /* 0x000000ff1100720c */ /* 0x000fc60003f05270 */
[----:B------:R-:W1:Y:S04]  /*04a0*/  LDS.U8 R27, [R18+-0x3] ;  /* 0xfffffd00121b7984 */ /* 0x000e680000000000 */
[----:B------:R-:W-:Y:S04]  /*04b0*/  LDS.U8 R23, [R19+-0x1] ;  /* 0xffffff0013177984 */ /* 0x000fe80000000000 */
[----:B------:R-:W-:Y:S04]  /*04c0*/  LDS.U8 R22, [R19+-0x2] ;  /* 0xfffffe0013167984 */ /* 0x000fe80000000000 */
[----:B------:R-:W2:Y:S04]  /*04d0*/  LDS.U8 R25, [R19+-0x3] ;  /* 0xfffffd0013197984 */ /* 0x000ea80000000000 */
[----:B------:R-:W-:Y:S01]  /*04e0*/  LDS.U8 R26, [R18+0x2] ;  /* 0x00000200121a7984 */ /* 0x000fe20000000000 */
[----:B0-----:R-:W-:-:S03]  /*04f0*/  PRMT R21, R21, 0x3340, R20 ;  /* 0x0000334015157816 */ /* 0x001fc60000000014 */
[----:B------:R-:W0:Y:S01]  /*0500*/  LDS.U8 R20, [R19] ;  /* 0x0000000013147984 */ /* 0x000e220000000000 */
[----:B-1----:R-:W-:-:S03]  /*0510*/  PRMT R24, R27, 0x3340, R24 ;  /* 0x000033401b187816 */ /* 0x002fc60000000018 */
[----:B------:R-:W-:Y:S01]  /*0520*/  LDS.U8 R27, [R18+0x3] ;  /* 0x00000300121b7984 */ /* 0x000fe20000000000 */
[----:B------:R-:W-:-:S03]  /*0530*/  PRMT R21, R24, 0x5410, R21 ;  /* 0x0000541018157816 */ /* 0x000fc60000000015 */
[----:B------:R-:W-:Y:S01]  /*0540*/  LDS.U8 R24, [R19+0x3] ;  /* 0x0000030013187984 */ /* 0x000fe20000000000 */
[----:B--2---:R-:W-:-:S03]  /*0550*/  PRMT R25, R25, 0x3340, R22 ;  /* 0x0000334019197816 */ /* 0x004fc60000000016 */
[----:B------:R-:W1:Y:S01]  /*0560*/  LDS.U8 R22, [R18+0x4] ;  /* 0x0000040012167984 */ /* 0x000e620000000000 */
[----:B0-----:R-:W-:-:S03]  /*0570*/  PRMT R20, R23, 0x3340, R20 ;  /* 0x0000334017147816 */ /* 0x001fc60000000014 */
[----:B------:R-:W0:Y:S01]  /*0580*/  LDS.U8 R23, [R19+0x4] ;  /* 0x0000040013177984 */ /* 0x000e220000000000 */
[----:B------:R-:W-:-:S03]  /*0590*/  PRMT R20, R25, 0x5410, R20 ;  /* 0x0000541019147816 */ /* 0x000fc60000000014 */
[----:B------:R-:W-:Y:S02]  /*05a0*/  LDS.U8 R25, [R19+0x1] ;  /* 0x0000010013197984 */ /* 0x000fe40000000000 */
[----:B------:R-:W-:Y:S01]  /*05b0*/  IDP.4A.S8.S8 R16, R20, R21, R16 ;  /* 0x0000001514107226 */ /* 0x000fe20000000610 */
[----:B-1----:R-:W-:Y:S02]  /*05c0*/  PRMT R22, R27, 0x3340, R22 ;  /* 0x000033401b167816 */ /* 0x002fe40000000016 */
[----:B------:R1:W2:Y:S02]  /*05d0*/  LDS.U8 R27, [R18+0x1] ;  /* 0x00000100121b7984 */ /* 0x0002a40000000000 */
[----:B-1----:R-:W-:Y:S01]  /*05e0*/  VIADD R18, R18, 0x8 ;  /* 0x0000000812127836 */ /* 0x002fe20000000000 */
[----:B0-----:R-:W-:Y:S02]  /*05f0*/  PRMT R23, R24, 0x3340, R23 ;  /* 0x0000334018177816 */ /* 0x001fe40000000017 */
[----:B------:R-:W0:Y:S01]  /*0600*/  LDS.U8 R24, [R19+0x2] ;  /* 0x0000020013187984 */ /* 0x000e220000000000 */
[----:B--2---:R-:W-:-:S04]  /*0610*/  PRMT R27, R27, 0x3340, R26 ;  /* 0x000033401b1b7816 */ /* 0x004fc8000000001a */
[----:B------:R-:W-:Y:S02]  /*0620*/  PRMT R22, R27, 0x5410, R22 ;  /* 0x000054101b167816 */ /* 0x000fe40000000016 */
[----:B0-----:R-:W-:-:S04]  /*0630*/  PRMT R24, R25, 0x3340, R24 ;  /* 0x0000334019187816 */ /* 0x001fc80000000018 */
[----:B------:R-:W-:-:S05]  /*0640*/  PRMT R23, R24, 0x5410, R23 ;  /* 0x0000541018177816 */ /* 0x000fca0000000017 */
[----:B------:R-:W-:Y:S01]  /*0650*/  IDP.4A.S8.S8 R16, R23, R22, R16 ;  /* 0x0000001617107226 */ /* 0x000fe20000000610 */
[----:B------:R-:W-:Y:S06]  /*0660*/  @P0 BRA `(.L_x_49) ;  /* 0xfffffffc00740947 */ /* 0x000fec000383ffff */
.L_x_48:
[----:B------:R-:W-:Y:S05]  /*0670*/  BSYNC.RECONVERGENT B2 ;  /* 0x0000000000027941 */ /* 0x000fea0003800200 */
.L_x_47:
[----:B------:R-:W-:Y:S05]  /*0680*/  @!P1 BRA `(.L_x_46) ;  /* 0x0000000400149947 */ /* 0x000fea0003800000 */
[----:B------:R-:W-:Y:S01]  /*0690*/  PRMT R17, R2, 0x9910, RZ ;  /* 0x0000991002117816 */ /* 0x000fe200000000ff */
[----:B------:R-:W-:Y:S01]  /*06a0*/  BSSY.RECONVERGENT B2, `(.L_x_50) ;  /* 0x0000020000027945 */ /* 0x000fe20003800200 */
[----:B------:R-:W-:-:S05]  /*06b0*/  PRMT R18, R10, 0x9910, RZ ;  /* 0x000099100a127816 */ /* 0x000fca00000000ff */
[----:B------:R-:W-:-:S04]  /*06c0*/  IMAD R18, R17, R18, RZ ;  /* 0x0000001211127224 */ /* 0x000fc800078e02ff */
[----:B------:R-:W-:-:S05]  /*06d0*/  IMAD.MOV R18, RZ, RZ, -R18 ;  /* 0x000000ffff127224 */ /* 0x000fca00078e0a12 */
[----:B------:R-:W-:-:S05]  /*06e0*/  PRMT R19, R18, 0x7710, RZ ;  /* 0x0000771012137816 */ /* 0x000fca00000000ff */
[----:B------:R-:W-:-:S05]  /*06f0*/  IMAD.IADD R18, R12, 0x1, R19 ;  /* 0x000000010c127824 */ /* 0x000fca00078e0213 */
[----:B------:R-:W-:-:S04]  /*0700*/  LOP3.LUT R18, R18, 0x7, RZ, 0xc0, !PT ;  /* 0x0000000712127812 */ /* 0x000fc800078ec0ff */
[C---:B------:R-:W-:Y:S01]  /*0710*/  LOP3.LUT P1, RZ, R18.reuse, 0x3, RZ, 0xc0, !PT ;  /* 0x0000000312ff7812 */ /* 0x040fe2000782c0ff */
[----:B------:R-:W-:-:S05]  /*0720*/  VIADD R19, R18, 0xffffffff ;  /* 0xffffffff12137836 */ /* 0x000fca0000000000 */
[----:B------:R-:W-:-:S13]  /*0730*/  ISETP.GE.U32.AND P0, PT, R19, 0x3, PT ;  /* 0x000000031300780c */ /* 0x000fda0003f06070 */
[----:B------:R-:W-:Y:S05]  /*0740*/  @!P0 BRA `(.L_x_51) ;  /* 0x0000000000548947 */ /* 0x000fea0003800000 */
[----:B------:R-:W0:Y:S01]  /*0750*/  S2UR UR5, SR_CgaCtaId ;  /* 0x00000000000579c3 */ /* 0x000e220000008800 */
[----:B------:R-:W-:Y:S02]  /*0760*/  UMOV UR4, 0x400 ;  /* 0x0000040000047882 */ /* 0x000fe40000000000 */
[----:B0-----:R-:W-:-:S06]  /*0770*/  ULEA UR4, UR5, UR4, 0x18 ;  /* 0x0000000405047291 */ /* 0x001fcc000f8ec0ff */
[----:B------:R-:W-:-:S03]  /*0780*/  VIADD R18, R15, UR4 ;  /* 0x000000040f127c36 */ /* 0x000fc60008000000 */
[----:B------:R-:W-:Y:S01]  /*0790*/  LDS.U8 R23, [R15+UR4+0x3] ;  /* 0x000003040f177984 */ /* 0x000fe20008000000 */
[----:B------:R-:W-:-:S03]  /*07a0*/  IMAD.IADD R18, R18, 0x1, R9 ;  /* 0x0000000112127824 */ /* 0x000fc600078e0209 */
[----:B------:R-:W0:Y:S04]  /*07b0*/  LDS.U8 R24, [R15+UR4+0x2] ;  /* 0x000002040f187984 */ /* 0x000e280008000000 */
[----:B------:R-:W-:Y:S04]  /*07c0*/  LDS.U8 R25, [R15+UR4+0x1] ;  /* 0x000001040f197984 */ /* 0x000fe80008000000 */
[----:B------:R-:W-:Y:S04]  /*07d0*/  LDS.U8 R19, [R18+0x3] ;  /* 0x0000030012137984 */ /* 0x000fe80000000000 */
[----:B------:R-:W1:Y:S04]  /*07e0*/  LDS.U8 R20, [R18+0x2] ;  /* 0x0000020012147984 */ /* 0x000e680000000000 */
[----:B------:R2:W3:Y:S04]  /*07f0*/  LDS.U8 R26, [R15+UR4] ;  /* 0x000000040f1a7984 */ /* 0x0004e80008000000 */
[----:B------:R-:W-:Y:S04]  /*0800*/  LDS.U8 R21, [R18+0x1] ;  /* 0x0000010012157984 */ /* 0x000fe80000000000 */
[----:B------:R-:W4:Y:S01]  /*0810*/  LDS.U8 R22, [R18] ;  /* 0x0000000012167984 */ /* 0x000f220000000000 */
[----:B--2---:R-:W-:Y:S01]  /*0820*/  VIADD R15, R15, 0x4 ;  /* 0x000000040f0f7836 */ /* 0x004fe20000000000 */
[----:B0-----:R-:W-:-:S02]  /*0830*/  PRMT R23, R24, 0x3340, R23 ;  /* 0x0000334018177816 */ /* 0x001fc40000000017 */
[----:B-1----:R-:W-:Y:S02]  /*0840*/  PRMT R19, R20, 0x3340, R19 ;  /* 0x0000334014137816 */ /* 0x002fe40000000013 */
[----:B---3--:R-:W-:-:S04]  /*0850*/  PRMT R26, R26, 0x3340, R25 ;  /* 0x000033401a1a7816 */ /* 0x008fc80000000019 */
[----:B------:R-:W-:Y:S02]  /*0860*/  PRMT R23, R26, 0x5410, R23 ;  /* 0x000054101a177816 */ /* 0x000fe40000000017 */
[----:B----4-:R-:W-:-:S04]  /*0870*/  PRMT R22, R22, 0x3340, R21 ;  /* 0x0000334016167816 */ /* 0x010fc80000000015 */
[----:B------:R-:W-:-:S05]  /*0880*/  PRMT R19, R22, 0x5410, R19 ;  /* 0x0000541016137816 */ /* 0x000fca0000000013 */
[----:B------:R-:W-:-:S07]  /*0890*/  IDP.4A.S8.S8 R16, R19, R23, R16 ;  /* 0x0000001713107226 */ /* 0x000fce0000000610 */
.L_x_51:
[----:B------:R-:W-:Y:S05]  /*08a0*/  BSYNC.RECONVERGENT B2 ;  /* 0x0000000000027941 */ /* 0x000fea0003800200 */
.L_x_50:
[----:B------:R-:W-:Y:S05]  /*08b0*/  @!P1 BRA `(.L_x_46) ;  /* 0x0000000000889947 */ /* 0x000fea0003800000 */
[----:B------:R-:W-:Y:S01]  /*08c0*/  PRMT R18, R8, 0x9910, RZ ;  /* 0x0000991008127816 */ /* 0x000fe200000000ff */
[----:B------:R-:W-:Y:S04]  /*08d0*/  BSSY.RECONVERGENT B2, `(.L_x_52) ;  /* 0x000001b000027945 */ /* 0x000fe80003800200 */
[----:B------:R-:W-:-:S04]  /*08e0*/  IMAD R17, R17, R18, RZ ;  /* 0x0000001211117224 */ /* 0x000fc800078e02ff */
[----:B------:R-:W-:-:S05]  /*08f0*/  IMAD.MOV R17, RZ, RZ, -R17 ;  /* 0x000000ffff117224 */ /* 0x000fca00078e0a11 */
[----:B------:R-:W-:-:S05]  /*0900*/  PRMT R18, R17, 0x7710, RZ ;  /* 0x0000771011127816 */ /* 0x000fca00000000ff */
[----:B------:R-:W-:-:S05]  /*0910*/  IMAD.IADD R18, R13, 0x1, R18 ;  /* 0x000000010d127824 */ /* 0x000fca00078e0212 */
[----:B------:R-:W-:-:S04]  /*0920*/  LOP3.LUT R17, R18, 0x1, RZ, 0xc0, !PT ;  /* 0x0000000112117812 */ /* 0x000fc800078ec0ff */
[----:B------:R-:W-:Y:S02]  /*0930*/  ISETP.NE.U32.AND P1, PT, R17, 0x1, PT ;  /* 0x000000011100780c */ /* 0x000fe40003f25070 */
[----:B------:R-:W-:-:S04]  /*0940*/  LOP3.LUT R17, R18, 0x3, RZ, 0xc0, !PT ;  /* 0x0000000312117812 */ /* 0x000fc800078ec0ff */
[----:B------:R-:W-:-:S07]  /*0950*/  ISETP.NE.AND P0, PT, R17, 0x1, PT ;  /* 0x000000011100780c */ /* 0x000fce0003f05270 */
[----:B------:R-:W0:Y:S01]  /*0960*/  @!P1 S2R R20, SR_CgaCtaId ;  /* 0x0000000000149919 */ /* 0x000e220000008800 */
[----:B------:R-:W-:-:S04]  /*0970*/  @!P1 MOV R17, 0x400 ;  /* 0x0000040000119802 */ /* 0x000fc80000000f00 */
[----:B0-----:R-:W-:Y:S01]  /*0980*/  @!P1 LEA R24, R20, R17, 0x18 ;  /* 0x0000001114189211 */ /* 0x001fe200078ec0ff */
[----:B------:R-:W-:Y:S06]  /*0990*/  @!P0 BRA `(.L_x_53) ;  /* 0x0000000000388947 */ /* 0x000fec0003800000 */
[----:B------:R-:W0:Y:S01]  /*09a0*/  S2UR UR5, SR_CgaCtaId ;  /* 0x00000000000579c3 */ /* 0x000e220000008800 */
[----:B------:R-:W-:Y:S02]  /*09b0*/  UMOV UR4, 0x400 ;  /* 0x0000040000047882 */ /* 0x000fe40000000000 */
[----:B0-----:R-:W-:-:S06]  /*09c0*/  ULEA UR4, UR5, UR4, 0x18 ;  /* 0x0000000405047291 */ /* 0x001fcc000f8ec0ff */
[----:B------:R-:W-:-:S03]  /*09d0*/  VIADD R18, R15, UR4 ;  /* 0x000000040f127c36 */ /* 0x000fc60008000000 */
[----:B------:R-:W-:Y:S01]  /*09e0*/  LDS.U8 R19, [R15+UR4+0x1] ;  /* 0x000001040f137984 */ /* 0x000fe20008000000 */
[----:B------:R-:W-:-:S03]  /*09f0*/  IMAD.IADD R20, R18, 0x1, R9 ;  /* 0x0000000112147824 */ /* 0x000fc600078e0209 */
        /* <DEDUP_REMOVED lines=8> */
.L_x_53:
[----:B------:R-:W-:Y:S05]  /*0a80*/  BSYNC.RECONVERGENT B2 ;  /* 0x0000000000027941 */ /* 0x000fea0003800200 */
.L_x_52:
[----:B------:R-:W-:-:S04]  /*0a90*/  @!P1 IMAD.IADD R18, R24, 0x1, R15 ;  /* 0x0000000118129824 */ /* 0x000fc800078e020f */
[----:B------:R-:W-:Y:S01]  /*0aa0*/  @!P1 IMAD.IADD R17, R18, 0x1, R9 ;  /* 0x0000000112119824 */ /* 0x000fe200078e0209 */
[----:B------:R-:W-:Y:S05]  /*0ab0*/  @!P1 LDS.S8 R15, [R18] ;  /* 0x00000000120f9984 */ /* 0x000fea0000000200 */
[----:B------:R-:W0:Y:S02]  /*0ac0*/  @!P1 LDS.S8 R17, [R17] ;  /* 0x0000000011119984 */ /* 0x000e240000000200 */
[----:B0-----:R-:W-:-:S07]  /*0ad0*/  @!P1 IMAD R16, R15, R17, R16 ;  /* 0x000000110f109224 */ /* 0x001fce00078e0210 */
.L_x_46:
[----:B------:R-:W-:Y:S05]  /*0ae0*/  BSYNC.RECONVERGENT B0 ;  /* 0x0000000000007941 */ /* 0x000fea0003800200 */
.L_x_45:
[----:B0-----:R-:W-:Y:S02]  /*0af0*/  IMAD.IADD R9, R2, 0x1, R9 ;  /* 0x0000000102097824 */ /* 0x001fe400078e0209 */
[----:B------:R-:W-:Y:S02]  /*0b00*/  IMAD R16, R16, R16, RZ ;  /* 0x0000001010107224 */ /* 0x000fe400078e02ff */
[----:B------:R-:W-:Y:S01]  /*0b10*/  VIADD R10, R10, 0x1 ;  /* 0x000000010a0a7836 */ /* 0x000fe20000000000 */
[----:B------:R-:W-:Y:S01]  /*0b20*/  ISETP.GE.AND P0, PT, R9, R14, PT ;  /* 0x0000000e0900720c */ /* 0x000fe20003f06270 */
[----:B------:R-:W-:Y:S01]  /*0b30*/  VIADD R8, R8, 0x1 ;  /* 0x0000000108087836 */ /* 0x000fe20000000000 */
[----:B------:R-:W-:Y:S01]  /*0b40*/  IADD3 R7, P1, PT, R16, R7, RZ ;  /* 0x0000000710077210 */ /* 0x000fe20007f3e0ff */
[----:B------:R-:W-:-:S04]  /*0b50*/  VIADD R6, R6, 0x1 ;  /* 0x0000000106067836 */ /* 0x000fc80000000000 */
[----:B------:R-:W-:-:S06]  /*0b60*/  IMAD.X R5, RZ, RZ, R5, P1 ;  /* 0x000000ffff057224 */ /* 0x000fcc00008e0605 */
[----:B------:R-:W-:Y:S05]  /*0b70*/  @!P0 BRA `(.L_x_54) ;  /* 0xfffffff400d48947 */ /* 0x000fea000383ffff */
.L_x_44:
[----:B------:R-:W-:Y:S05]  /*0b80*/  BSYNC.RECONVERGENT B1 ;  /* 0x0000000000017941 */ /* 0x000fea0003800200 */
.L_x_43:
[----:B------:R-:W0:Y:S01]  /*0b90*/  S2UR UR8, SR_CgaCtaId ;  /* 0x00000000000879c3 */ /* 0x000e220000008800 */
[----:B------:R-:W-:Y:S01]  /*0ba0*/  UMOV UR5, 0x400 ;  /* 0x0000040000057882 */ /* 0x000fe20000000000 */
[----:B------:R-:W-:Y:S01]  /*0bb0*/  BSSY.RECONVERGENT B0, `(.L_x_55) ;  /* 0x000000a000007945 */ /* 0x000fe20003800200 */
[----:B------:R-:W-:Y:S01]  /*0bc0*/  UIADD3 UR4, UPT, UPT, UR5, 0x200, URZ ;  /* 0x0000020005047890 */ /* 0x000fe2000fffe0ff */
[----:B------:R-:W-:-:S03]  /*0bd0*/  ISETP.NE.AND P1, PT, R3, RZ, PT ;  /* 0x000000ff0300720c */ /* 0x000fc60003f25270 */
[----:B0-----:R-:W-:-:S12]  /*0be0*/  ULEA UR4, UR8, UR4, 0x18 ;  /* 0x0000000408047291 */ /* 0x001fd8000f8ec0ff */
.L_x_56:
[----:B------:R-:W0:Y:S01]  /*0bf0*/  LDS.64 R8, [UR4] ;  /* 0x00000004ff087984 */ /* 0x000e220008000a00 */
[----:B------:R-:W-:Y:S01]  /*0c00*/  IMAD.U32 R3, RZ, RZ, UR4 ;  /* 0x00000004ff037e24 */ /* 0x000fe2000f8e00ff */
[----:B0-----:R-:W-:-:S05]  /*0c10*/  IADD3 R10, P0, PT, R8, R7, RZ ;  /* 0x00000007080a7210 */ /* 0x001fca0007f1e0ff */
[----:B------:R-:W-:-:S07]  /*0c20*/  IMAD.X R11, R9, 0x1, R5, P0 ;  /* 0x00000001090b7824 */ /* 0x000fce00000e0605 */
[----:B------:R-:W0:Y:S02]  /*0c30*/  ATOMS.CAST.SPIN.64 P0, [R3], R8, R10 ;  /* 0x000000080300758d */ /* 0x000e24000180040a */
[----:B0-----:R-:W-:Y:S05]  /*0c40*/  @!P0 BRA `(.L_x_56) ;  /* 0xfffffffc00e88947 */ /* 0x001fea000383ffff */
[----:B------:R-:W-:Y:S05]  /*0c50*/  BSYNC.RECONVERGENT B0 ;  /* 0x0000000000007941 */ /* 0x000fea0003800200 */
.L_x_55:
[----:B------:R-:W-:Y:S06]  /*0c60*/  BAR.SYNC.DEFER_BLOCKING 0x0 ;  /* 0x0000000000007b1d */ /* 0x000fec0000010000 */
[----:B------:R-:W-:Y:S05]  /*0c70*/  @P1 EXIT ;  /* 0x000000000000194d */ /* 0x000fea0003800000 */
[----:B------:R-:W-:Y:S01]  /*0c80*/  ULEA UR4, UR8, UR5, 0x18 ;  /* 0x0000000508047291 */ /* 0x000fe2000f8ec0ff */
[----:B------:R-:W0:Y:S08]  /*0c90*/  LDC.64 R4, c[0x0][0x390] ;  /* 0x0000e400ff047b82 */ /* 0x000e300000000a00 */
[----:B------:R-:W1:Y:S01]  /*0ca0*/  LDS.64 R2, [UR4+0x200] ;  /* 0x00020004ff027984 */ /* 0x000e620008000a00 */
[----:B0-----:R-:W-:-:S05]  /*0cb0*/  IMAD.WIDE.U32 R4, R0, 0x8, R4 ;  /* 0x0000000800047825 */ /* 0x001fca00078e0004 */
[----:B-1----:R-:W-:Y:S01]  /*0cc0*/  STG.E.64 desc[UR6][R4.64], R2 ;  /* 0x0000000204007986 */ /* 0x002fe2000c101b06 */
[----:B------:R-:W-:Y:S05]  /*0cd0*/  EXIT ;  /* 0x000000000000794d */ /* 0x000fea0003800000 */
.L_x_57:
        /* <DEDUP_REMOVED lines=10> */
.L_x_74:


//--------------------- .text._Z11init_kerneliPaP17curandStateXORWOWm --------------------------
	.section	.text._Z11init_kerneliPaP17curandStateXORWOWm,"ax",@progbits
	.align	128
        .global         _Z11init_kerneliPaP17curandStateXORWOWm
        .type           _Z11init_kerneliPaP17curandStateXORWOWm,@function
        .size           _Z11init_kerneliPaP17curandStateXORWOWm,(.L_x_75 - _Z11init_kerneliPaP17curandStateXORWOWm)
        .other          _Z11init_kerneliPaP17curandStateXORWOWm,@"STO_CUDA_ENTRY STV_DEFAULT"
_Z11init_kerneliPaP17curandStateXORWOWm:
.text._Z11init_kerneliPaP17curandStateXORWOWm:
[----:B------:R-:W-:Y:S01]  /*0000*/  LDC R1, c[0x0][0x37c] ;  /* 0x0000df00ff017b82 */ /* 0x000fe20000000800 */
[----:B------:R-:W0:Y:S07]  /*0010*/  S2R R3, SR_TID.X ;  /* 0x0000000000037919 */ /* 0x000e2e0000002100 */
[----:B------:R-:W0:Y:S08]  /*0020*/  S2UR UR4, SR_CTAID.X ;  /* 0x00000000000479c3 */ /* 0x000e300000002500 */
[----:B------:R-:W0:Y:S02]  /*0030*/  LDC R0, c[0x0][0x360] ;  /* 0x0000d800ff007b82 */ /* 0x000e240000000800 */
[----:B0-----:R-:W-:-:S05]  /*0040*/  IMAD R0, R0, UR4, R3 ;  /* 0x0000000400007c24 */ /* 0x001fca000f8e0203 */
[----:B------:R-:W-:-:S13]  /*0050*/  ISETP.GT.AND P0, PT, R0, 0x1fff, PT ;  /* 0x00001fff0000780c */ /* 0x000fda0003f04270 */
[----:B------:R-:W-:Y:S05]  /*0060*/  @P0 EXIT ;  /* 0x000000000000094d */ /* 0x000fea0003800000 */
[----:B------:R-:W0:Y:S01]  /*0070*/  LDC.64 R4, c[0x0][0x398] ;  /* 0x0000e600ff047b82 */ /* 0x000e220000000a00 */
[----:B------:R-:W1:Y:S01]  /*0080*/  LDCU.64 UR8, c[0x0][0x358] ;  /* 0x00006b00ff0877ac */ /* 0x000e620008000a00 */
[----:B------:R-:W-:Y:S01]  /*0090*/  ISETP.NE.AND P0, PT, R0, RZ, PT ;  /* 0x000000ff0000720c */ /* 0x000fe20003f05270 */
[----:B------:R-:W-:Y:S05]  /*00a0*/  BSSY.RECONVERGENT B0, `(.L_x_58) ;  /* 0x00000e6000007945 */ /* 0x000fea0003800200 */
[----:B------:R-:W2:Y:S01]  /*00b0*/  LDC.64 R2, c[0x0][0x390] ;  /* 0x0000e400ff027b82 */ /* 0x000ea20000000a00 */
[----:B0-----:R-:W-:Y:S02]  /*00c0*/  LOP3.LUT R4, R4, 0xaad26b49, RZ, 0x3c, !PT ;  /* 0xaad26b4904047812 */ /* 0x001fe400078e3cff */
[----:B------:R-:W-:-:S03]  /*00d0*/  LOP3.LUT R6, R5, 0xf7dcefdd, RZ, 0x3c, !PT ;  /* 0xf7dcefdd05067812 */ /* 0x000fc600078e3cff */
[----:B------:R-:W-:Y:S02]  /*00e0*/  IMAD R5, R4, 0x4182bed5, RZ ;  /* 0x4182bed504057824 */ /* 0x000fe400078e02ff */
[----:B------:R-:W-:Y:S02]  /*00f0*/  IMAD R6, R6, -0x658354e5, RZ ;  /* 0x9a7cab1b06067824 */ /* 0x000fe400078e02ff */
[C---:B------:R-:W-:Y:S02]  /*0100*/  VIADD R9, R5.reuse, 0x75bcd15 ;  /* 0x075bcd1505097836 */ /* 0x040fe40000000000 */
[----:B------:R-:W-:Y:S01]  /*0110*/  VIADD R7, R6, 0x1f123bb5 ;  /* 0x1f123bb506077836 */ /* 0x000fe20000000000 */
[C---:B------:R-:W-:Y:S01]  /*0120*/  IADD3 R8, PT, PT, R5.reuse, 0x64f0c9, R6 ;  /* 0x0064f0c905087810 */ /* 0x040fe20007ffe006 */
[----:B--2---:R-:W-:Y:S01]  /*0130*/  IMAD.WIDE R2, R0, 0x30, R2 ;  /* 0x0000003000027825 */ /* 0x004fe200078e0202 */
[----:B------:R-:W-:Y:S02]  /*0140*/  LOP3.LUT R4, R6, 0x5491333, RZ, 0x3c, !PT ;  /* 0x0549133306047812 */ /* 0x000fe400078e3cff */
[C---:B------:R-:W-:Y:S01]  /*0150*/  LOP3.LUT R6, R5.reuse, 0x159a55e5, RZ, 0x3c, !PT ;  /* 0x159a55e505067812 */ /* 0x040fe200078e3cff */
[----:B------:R-:W-:Y:S01]  /*0160*/  VIADD R5, R5, 0x583f19 ;  /* 0x00583f1905057836 */ /* 0x000fe20000000000 */
[----:B-1----:R0:W-:Y:S04]  /*0170*/  STG.E.64 desc[UR8][R2.64], R8 ;  /* 0x0000000802007986 */ /* 0x0021e8000c101b08 */
[----:B------:R0:W-:Y:S04]  /*0180*/  STG.E.64 desc[UR8][R2.64+0x8], R6 ;  /* 0x0000080602007986 */ /* 0x0001e8000c101b08 */
[----:B------:R0:W-:Y:S01]  /*0190*/  STG.E.64 desc[UR8][R2.64+0x10], R4 ;  /* 0x0000100402007986 */ /* 0x0001e2000c101b08 */
[----:B------:R-:W-:Y:S05]  /*01a0*/  @!P0 BRA `(.L_x_59) ;  /* 0x0000000c00548947 */ /* 0x000fea0003800000 */
[----:B------:R-:W-:Y:S01]  /*01b0*/  BSSY.RECONVERGENT B1, `(.L_x_60) ;  /* 0x00000d1000017945 */ /* 0x000fe20003800200 */
[--C-:B------:R-:W-:Y:S01]  /*01c0*/  SHF.R.S32.HI R12, RZ, 0x1f, R0.reuse ;  /* 0x0000001fff0c7819 */ /* 0x100fe20000011400 */
[----:B------:R-:W-:Y:S02]  /*01d0*/  IMAD.MOV.U32 R13, RZ, RZ, R0 ;  /* 0x000000ffff0d7224 */ /* 0x000fe400078e0000 */
[----:B------:R-:W-:-:S07]  /*01e0*/  IMAD.MOV.U32 R14, RZ, RZ, RZ ;  /* 0x000000ffff0e7224 */ /* 0x000fce00078e00ff */
.L_x_66:
[----:B------:R-:W-:Y:S01]  /*01f0*/  LOP3.LUT R15, R13, 0x3, RZ, 0xc0, !PT ;  /* 0x000000030d0f7812 */ /* 0x000fe200078ec0ff */
[----:B------:R-:W-:Y:S03]  /*0200*/  BSSY.RECONVERGENT B2, `(.L_x_61) ;  /* 0x00000c5000027945 */ /* 0x000fe60003800200 */
[----:B------:R-:W-:-:S04]  /*0210*/  ISETP.NE.U32.AND P0, PT, R15, RZ, PT ;  /* 0x000000ff0f00720c */ /* 0x000fc80003f05070 */
[----:B------:R-:W-:-:S13]  /*0220*/  ISETP.NE.AND.EX P0, PT, RZ, RZ, PT, P0 ;  /* 0x000000ffff00720c */ /* 0x000fda0003f05300 */
[----:B-1----:R-:W-:Y:S05]  /*0230*/  @!P0 BRA `(.L_x_62) ;  /* 0x0000000c00048947 */ /* 0x002fea0003800000 */
[----:B0-----:R-:W0:Y:S01]  /*0240*/  LDC.64 R8, c[0x4][RZ] ;  /* 0x01000000ff087b82 */ /* 0x001e220000000a00 */
[----:B------:R-:W-:Y:S02]  /*0250*/  IMAD.MOV.U32 R16, RZ, RZ, RZ ;  /* 0x000000ffff107224 */ /* 0x000fe400078e00ff */
[----:B0-----:R-:W-:-:S07]  /*0260*/  IMAD.WIDE.U32 R8, R14, 0xc80, R8 ;  /* 0x00000c800e087825 */ /* 0x001fce00078e0008 */
.L_x_65:
[----:B-1----:R-:W-:Y:S01]  /*0270*/  IMAD.MOV.U32 R17, RZ, RZ, RZ ;  /* 0x000000ffff117224 */ /* 0x002fe200078e00ff */
[----:B------:R-:W-:Y:S01]  /*0280*/  CS2R R6, SRZ ;  /* 0x0000000000067805 */ /* 0x000fe2000001ff00 */
[----:B------:R-:W-:Y:S01]  /*0290*/  IMAD.MOV.U32 R19, RZ, RZ, RZ ;  /* 0x000000ffff137224 */ /* 0x000fe200078e00ff */
[----:B------:R-:W-:-:S07]  /*02a0*/  CS2R R4, SRZ ;  /* 0x0000000000047805 */ /* 0x000fce000001ff00 */
.L_x_64:
[----:B------:R-:W-:-:S05]  /*02b0*/  IMAD.WIDE.U32 R10, R19, 0x4, R2 ;  /* 0x00000004130a7825 */ /* 0x000fca00078e0002 */
[----:B------:R0:W5:Y:S01]  /*02c0*/  LDG.E R18, desc[UR8][R10.64+0x4] ;  /* 0x000004080a127981 */ /* 0x000162000c1e1900 */
[----:B------:R-:W-:Y:S02]  /*02d0*/  IMAD.SHL.U32 R20, R19, 0x20, RZ ;  /* 0x0000002013147824 */ /* 0x000fe400078e00ff */
[----:B------:R-:W-:-:S07]  /*02e0*/  IMAD.MOV.U32 R21, RZ, RZ, RZ ;  /* 0x000000ffff157224 */ /* 0x000fce00078e00ff */
.L_x_63:
[----:B-----5:R-:W-:Y:S01]  /*02f0*/  SHF.R.U32.HI R24, RZ, R21, R18 ;  /* 0x00000015ff187219 */ /* 0x020fe20000011612 */
[----:B0-----:R-:W-:-:S03]  /*0300*/  IMAD.IADD R10, R20, 0x1, R21 ;  /* 0x00000001140a7824 */ /* 0x001fc600078e0215 */
[----:B------:R-:W-:-:S04]  /*0310*/  LOP3.LUT R11, R24, 0x1, RZ, 0xc0, !PT ;  /* 0x00000001180b7812 */ /* 0x000fc800078ec0ff */
[----:B------:R-:W-:Y:S01]  /*0320*/  ISETP.NE.U32.AND P0, PT, R11, 0x1, PT ;  /* 0x000000010b00780c */ /* 0x000fe20003f05070 */
[----:B------:R-:W-:-:S03]  /*0330*/  IMAD R11, R10, 0x5, RZ ;  /* 0x000000050a0b7824 */ /* 0x000fc600078e02ff */
[----:B------:R-:W-:Y:S01]  /*0340*/  R2P PR, R24, 0x7e ;  /* 0x0000007e18007804 */ /* 0x000fe20000000000 */
[----:B------:R-:W-:-:S08]  /*0350*/  IMAD.WIDE.U32 R10, R11, 0x4, R8 ;  /* 0x000000040b0a7825 */ /* 0x000fd000078e0008 */
[----:B------:R-:W2:Y:S04]  /*0360*/  @!P0 LDG.E R22, desc[UR8][R10.64+0x10] ;  /* 0x000010080a168981 */ /* 0x000ea8000c1e1900 */
[----:B------:R-:W3:Y:S04]  /*0370*/  @P1 LDG.E R26, desc[UR8][R10.64+0x24] ;  /* 0x000024080a1a1981 */ /* 0x000ee8000c1e1900 */
[----:B------:R-:W4:Y:S04]  /*0380*/  @P2 LDG.E R28, desc[UR8][R10.64+0x38] ;  /* 0x000038080a1c2981 */ /* 0x000f28000c1e1900 */
[----:B------:R-:W4:Y:S04]  /*0390*/  @P3 LDG.E R23, desc[UR8][R10.64+0x4c] ;  /* 0x00004c080a173981 */ /* 0x000f28000c1e1900 */
[----:B------:R-:W4:Y:S01]  /*03a0*/  @P1 LDG.E R25, desc[UR8][R10.64+0x20] ;  /* 0x000020080a191981 */ /* 0x000f22000c1e1900 */
[----:B--2---:R-:W-:-:S03]  /*03b0*/  @!P0 LOP3.LUT R7, R7, R22, RZ, 0x3c, !PT ;  /* 0x0000001607078212 */ /* 0x004fc600078e3cff */
[----:B------:R-:W2:Y:S01]  /*03c0*/  @!P0 LDG.E R22, desc[UR8][R10.64] ;  /* 0x000000080a168981 */ /* 0x000ea2000c1e1900 */
[----:B---3--:R-:W-:-:S03]  /*03d0*/  @P1 LOP3.LUT R7, R7, R26, RZ, 0x3c, !PT ;  /* 0x0000001a07071212 */ /* 0x008fc600078e3cff */
[----:B------:R-:W3:Y:S01]  /*03e0*/  @P4 LDG.E R26, desc[UR8][R10.64+0x60] ;  /* 0x000060080a1a4981 */ /* 0x000ee2000c1e1900 */
[----:B----4-:R-:W-:-:S03]  /*03f0*/  @P2 LOP3.LUT R7, R7, R28, RZ, 0x3c, !PT ;  /* 0x0000001c07072212 */ /* 0x010fc600078e3cff */
[----:B------:R-:W4:Y:S01]  /*0400*/  @P5 LDG.E R28, desc[UR8][R10.64+0x74] ;  /* 0x000074080a1c5981 */ /* 0x000f22000c1e1900 */
[----:B------:R-:W-:-:S03]  /*0410*/  @P3 LOP3.LUT R7, R7, R23, RZ, 0x3c, !PT ;  /* 0x0000001707073212 */ /* 0x000fc600078e3cff */
[----:B------:R-:W4:Y:S01]  /*0420*/  @!P0 LDG.E R23, desc[UR8][R10.64+0x4] ;  /* 0x000004080a178981 */ /* 0x000f22000c1e1900 */
[----:B--2---:R-:W-:-:S03]  /*0430*/  @!P0 LOP3.LUT R17, R17, R22, RZ, 0x3c, !PT ;  /* 0x0000001611118212 */ /* 0x004fc600078e3cff */
[----:B------:R-:W2:Y:S01]  /*0440*/  @!P0 LDG.E R22, desc[UR8][R10.64+0x8] ;  /* 0x000008080a168981 */ /* 0x000ea2000c1e1900 */
[----:B---3--:R-:W-:-:S03]  /*0450*/  @P4 LOP3.LUT R7, R7, R26, RZ, 0x3c, !PT ;  /* 0x0000001a07074212 */ /* 0x008fc600078e3cff */
[----:B------:R-:W3:Y:S01]  /*0460*/  @P1 LDG.E R26, desc[UR8][R10.64+0x14] ;  /* 0x000014080a1a1981 */ /* 0x000ee2000c1e1900 */
[----:B----4-:R-:W-:-:S03]  /*0470*/  @!P0 LOP3.LUT R4, R4, R23, RZ, 0x3c, !PT ;  /* 0x0000001704048212 */ /* 0x010fc600078e3cff */
[----:B------:R-:W4:Y:S01]  /*0480*/  @!P0 LDG.E R23, desc[UR8][R10.64+0xc] ;  /* 0x00000c080a178981 */ /* 0x000f22000c1e1900 */
[----:B--2---:R-:W-:-:S03]  /*0490*/  @!P0 LOP3.LUT R5, R5, R22, RZ, 0x3c, !PT ;  /* 0x0000001605058212 */ /* 0x004fc600078e3cff */
[----:B------:R-:W2:Y:S01]  /*04a0*/  @P1 LDG.E R22, desc[UR8][R10.64+0x1c] ;  /* 0x00001c080a161981 */ /* 0x000ea2000c1e1900 */
[----:B---3--:R-:W-:-:S03]  /*04b0*/  @P1 LOP3.LUT R17, R17, R26, RZ, 0x3c, !PT ;  /* 0x0000001a11111212 */ /* 0x008fc600078e3cff */
[----:B------:R-:W3:Y:S01]  /*04c0*/  @P2 LDG.E R26, desc[UR8][R10.64+0x28] ;  /* 0x000028080a1a2981 */ /* 0x000ee2000c1e1900 */
[----:B----4-:R-:W-:-:S03]  /*04d0*/  @!P0 LOP3.LUT R6, R6, R23, RZ, 0x3c, !PT ;  /* 0x0000001706068212 */ /* 0x010fc600078e3cff */
[----:B------:R-:W4:Y:S01]  /*04e0*/  @P1 LDG.E R23, desc[UR8][R10.64+0x18] ;  /* 0x000018080a171981 */ /* 0x000f22000c1e1900 */
[----:B------:R-:W-:-:S03]  /*04f0*/  @P1 LOP3.LUT R6, R6, R25, RZ, 0x3c, !PT ;  /* 0x0000001906061212 */ /* 0x000fc600078e3cff */
[----:B------:R-:W4:Y:S01]  /*0500*/  @P2 LDG.E R25, desc[UR8][R10.64+0x34] ;  /* 0x000034080a192981 */ /* 0x000f22000c1e1900 */
[----:B--2---:R-:W-:-:S03]  /*0510*/  @P1 LOP3.LUT R5, R5, R22, RZ, 0x3c, !PT ;  /* 0x0000001605051212 */ /* 0x004fc600078e3cff */
[----:B------:R-:W2:Y:S01]  /*0520*/  @P2 LDG.E R22, desc[UR8][R10.64+0x30] ;  /* 0x000030080a162981 */ /* 0x000ea2000c1e1900 */
[----:B---3--:R-:W-:-:S03]  /*0530*/  @P2 LOP3.LUT R17, R17, R26, RZ, 0x3c, !PT ;  /* 0x0000001a11112212 */ /* 0x008fc600078e3cff */
[----:B------:R-:W3:Y:S01]  /*0540*/  @P3 LDG.E R26, desc[UR8][R10.64+0x3c] ;  /* 0x00003c080a1a3981 */ /* 0x000ee2000c1e1900 */
[----:B----4-:R-:W-:-:S03]  /*0550*/  @P1 LOP3.LUT R4, R4, R23, RZ, 0x3c, !PT ;  /* 0x0000001704041212 */ /* 0x010fc600078e3cff */
        /* <DEDUP_REMOVED lines=25> */
[----:B------:R-:W-:Y:S02]  /*06f0*/  LOP3.LUT P0, RZ, R24, 0x80, RZ, 0xc0, !PT ;  /* 0x0000008018ff7812 */ /* 0x000fe4000780c0ff */
[----:B------:R-:W-:Y:S02]  /*0700*/  @P5 LOP3.LUT R6, R6, R25, RZ, 0x3c, !PT ;  /* 0x0000001906065212 */ /* 0x000fe400078e3cff */
[----:B------:R-:W4:Y:S01]  /*0710*/  @P6 LDG.E R25, desc[UR8][R10.64+0x84] ;  /* 0x000084080a196981 */ /* 0x000f22000c1e1900 */
[----:B--2---:R-:W-:-:S03]  /*0720*/  @P5 LOP3.LUT R5, R5, R22, RZ, 0x3c, !PT ;  /* 0x0000001605055212 */ /* 0x004fc600078e3cff */
[----:B------:R-:W2:Y:S01]  /*0730*/  @P6 LDG.E R22, desc[UR8][R10.64+0x80] ;  /* 0x000080080a166981 */ /* 0x000ea2000c1e1900 */
[----:B---3--:R-:W-:-:S04]  /*0740*/  @P6 LOP3.LUT R17, R17, R26, RZ, 0x3c, !PT ;  /* 0x0000001a11116212 */ /* 0x008fc800078e3cff */
[----:B------:R-:W3:Y:S01]  /*0750*/  @P0 LDG.E R26, desc[UR8][R10.64+0x8c] ;  /* 0x00008c080a1a0981 */ /* 0x000ee2000c1e1900 */
[----:B----4-:R-:W-:-:S03]  /*0760*/  @P5 LOP3.LUT R4, R4, R23, RZ, 0x3c, !PT ;  /* 0x0000001704045212 */ /* 0x010fc600078e3cff */
[----:B------:R-:W4:Y:S01]  /*0770*/  @P6 LDG.E R23, desc[UR8][R10.64+0x7c] ;  /* 0x00007c080a176981 */ /* 0x000f22000c1e1900 */
[----:B------:R-:W-:-:S03]  /*0780*/  @P5 LOP3.LUT R7, R7, R28, RZ, 0x3c, !PT ;  /* 0x0000001c07075212 */ /* 0x000fc600078e3cff */
        /* <DEDUP_REMOVED lines=9> */
[----:B------:R-:W-:Y:S02]  /*0820*/  @P6 LOP3.LUT R7, R7, R28, RZ, 0x3c, !PT ;  /* 0x0000001c07076212 */ /* 0x000fe400078e3cff */
[----:B------:R-:W-:Y:S02]  /*0830*/  @P0 LOP3.LUT R6, R6, R25, RZ, 0x3c, !PT ;  /* 0x0000001906060212 */ /* 0x000fe400078e3cff */
[----:B--2---:R-:W-:Y:S02]  /*0840*/  @P0 LOP3.LUT R5, R5, R22, RZ, 0x3c, !PT ;  /* 0x0000001605050212 */ /* 0x004fe400078e3cff */
[----:B---3--:R-:W-:Y:S02]  /*0850*/  @P0 LOP3.LUT R7, R7, R26, RZ, 0x3c, !PT ;  /* 0x0000001a07070212 */ /* 0x008fe400078e3cff */
[----:B----4-:R-:W-:Y:S02]  /*0860*/  @P0 LOP3.LUT R4, R4, R23, RZ, 0x3c, !PT ;  /* 0x0000001704040212 */ /* 0x010fe400078e3cff */
[----:B------:R-:W-:-:S13]  /*0870*/  R2P PR, R24.B1, 0x7f ;  /* 0x0000007f18007804 */ /* 0x000fda0000001000 */
[----:B------:R-:W2:Y:S04]  /*0880*/  @P0 LDG.E R22, desc[UR8][R10.64+0xa0] ;  /* 0x0000a0080a160981 */ /* 0x000ea8000c1e1900 */
[----:B------:R-:W3:Y:S04]  /*0890*/  @P1 LDG.E R28, desc[UR8][R10.64+0xb4] ;  /* 0x0000b4080a1c1981 */ /* 0x000ee8000c1e1900 */
[----:B------:R-:W4:Y:S04]  /*08a0*/  @P0 LDG.E R23, desc[UR8][R10.64+0xa4] ;  /* 0x0000a4080a170981 */ /* 0x000f28000c1e1900 */
[----:B------:R-:W4:Y:S04]  /*08b0*/  @P0 LDG.E R26, desc[UR8][R10.64+0xa8] ;  /* 0x0000a8080a1a0981 */ /* 0x000f28000c1e1900 */
        /* <DEDUP_REMOVED lines=8> */
[----:B------:R-:W2:Y:S01]  /*0940*/  @P2 LDG.E R26, desc[UR8][R10.64+0xc8] ;  /* 0x0000c8080a1a2981 */ /* 0x000ea2000c1e1900 */
[----:B------:R-:W-:-:S03]  /*0950*/  @P0 LOP3.LUT R6, R6, R25, RZ, 0x3c, !PT ;  /* 0x0000001906060212 */ /* 0x000fc600078e3cff */
[----:B------:R-:W2:Y:S01]  /*0960*/  @P2 LDG.E R25, desc[UR8][R10.64+0xcc] ;  /* 0x0000cc080a192981 */ /* 0x000ea2000c1e1900 */
[----:B---3--:R-:W-:Y:S02]  /*0970*/  @P0 LOP3.LUT R7, R7, R28, RZ, 0x3c, !PT ;  /* 0x0000001c07070212 */ /* 0x008fe400078e3cff */
[----:B------:R-:W-:Y:S02]  /*0980*/  LOP3.LUT P0, RZ, R24, 0x8000, RZ, 0xc0, !PT ;  /* 0x0000800018ff7812 */ /* 0x000fe4000780c0ff */
[----:B----4-:R-:W-:Y:S01]  /*0990*/  @P1 LOP3.LUT R4, R4, R23, RZ, 0x3c, !PT ;  /* 0x0000001704041212 */ /* 0x010fe200078e3cff */
[----:B------:R-:W3:Y:S01]  /*09a0*/  @P1 LDG.E R24, desc[UR8][R10.64+0xc4] ;  /* 0x0000c4080a181981 */ /* 0x000ee2000c1e1900 */
[----:B--2---:R-:W-:-:S03]  /*09b0*/  @P1 LOP3.LUT R5, R5, R22, RZ, 0x3c, !PT ;  /* 0x0000001605051212 */ /* 0x004fc600078e3cff */
[----:B------:R-:W2:Y:S01]  /*09c0*/  @P1 LDG.E R23, desc[UR8][R10.64+0xc0] ;  /* 0x0000c0080a171981 */ /* 0x000ea2000c1e1900 */
[----:B------:R-:W-:-:S03]  /*09d0*/  @P2 LOP3.LUT R17, R17, R26, RZ, 0x3c, !PT ;  /* 0x0000001a11112212 */ /* 0x000fc600078e3cff */
[----:B------:R-:W4:Y:S04]  /*09e0*/  @P3 LDG.E R26, desc[UR8][R10.64+0xdc] ;  /* 0x0000dc080a1a3981 */ /* 0x000f28000c1e1900 */
[----:B------:R-:W4:Y:S01]  /*09f0*/  @P2 LDG.E R22, desc[UR8][R10.64+0xd0] ;  /* 0x0000d0080a162981 */ /* 0x000f22000c1e1900 */
[----:B------:R-:W-:-:S03]  /*0a00*/  @P2 LOP3.LUT R4, R4, R25, RZ, 0x3c, !PT ;  /* 0x0000001904042212 */ /* 0x000fc600078e3cff */
[----:B------:R-:W4:Y:S04]  /*0a10*/  @P3 LDG.E R25, desc[UR8][R10.64+0xe0] ;  /* 0x0000e0080a193981 */ /* 0x000f28000c1e1900 */
[----:B------:R-:W4:Y:S01]  /*0a20*/  @P0 LDG.E R27, desc[UR8][R10.64+0x138] ;  /* 0x000138080a1b0981 */ /* 0x000f22000c1e1900 */
[----:B---3--:R-:W-:-:S03]  /*0a30*/  @P1 LOP3.LUT R7, R7, R24, RZ, 0x3c, !PT ;  /* 0x0000001807071212 */ /* 0x008fc600078e3cff */
[----:B------:R-:W3:Y:S01]  /*0a40*/  @P2 LDG.E R24, desc[UR8][R10.64+0xd8] ;  /* 0x0000d8080a182981 */ /* 0x000ee2000c1e1900 */
[----:B--2---:R-:W-:-:S03]  /*0a50*/  @P1 LOP3.LUT R6, R6, R23, RZ, 0x3c, !PT ;  /* 0x0000001706061212 */ /* 0x004fc600078e3cff */
[----:B------:R-:W2:Y:S01]  /*0a60*/  @P2 LDG.E R23, desc[UR8][R10.64+0xd4] ;  /* 0x0000d4080a172981 */ /* 0x000ea2000c1e1900 */
[----:B----4-:R-:W-:-:S03]  /*0a70*/  @P3 LOP3.LUT R17, R17, R26, RZ, 0x3c, !PT ;  /* 0x0000001a11113212 */ /* 0x010fc600078e3cff */
[----:B------:R-:W4:Y:S01]  /*0a80*/  @P4 LDG.E R26, desc[UR8][R10.64+0xf0] ;  /* 0x0000f0080a1a4981 */ /* 0x000f22000c1e1900 */
[----:B------:R-:W-:-:S03]  /*0a90*/  @P2 LOP3.LUT R5, R5, R22, RZ, 0x3c, !PT ;  /* 0x0000001605052212 */ /* 0x000fc600078e3cff */
[----:B------:R-:W4:Y:S01]  /*0aa0*/  @P3 LDG.E R22, desc[UR8][R10.64+0xe4] ;  /* 0x0000e4080a163981 */ /* 0x000f22000c1e1900 */
[----:B------:R-:W-:-:S03]  /*0ab0*/  @P3 LOP3.LUT R4, R4, R25, RZ, 0x3c, !PT ;  /* 0x0000001904043212 */ /* 0x000fc600078e3cff */
        /* <DEDUP_REMOVED lines=39> */
[----:B------:R-:W-:-:S05]  /*0d30*/  VIADD R21, R21, 0x10 ;  /* 0x0000001015157836 */ /* 0x000fca0000000000 */
[----:B------:R-:W-:Y:S02]  /*0d40*/  ISETP.NE.AND P1, PT, R21, 0x20, PT ;  /* 0x000000201500780c */ /* 0x000fe40003f25270 */
[----:B------:R-:W-:Y:S02]  /*0d50*/  @P0 LOP3.LUT R4, R4, R25, RZ, 0x3c, !PT ;  /* 0x0000001904040212 */ /* 0x000fe400078e3cff */
[----:B---3--:R-:W-:Y:S02]  /*0d60*/  @P6 LOP3.LUT R7, R7, R24, RZ, 0x3c, !PT ;  /* 0x0000001807076212 */ /* 0x008fe400078e3cff */
[----:B--2---:R-:W-:Y:S02]  /*0d70*/  @P6 LOP3.LUT R6, R6, R23, RZ, 0x3c, !PT ;  /* 0x0000001706066212 */ /* 0x004fe400078e3cff */
[----:B----4-:R-:W-:Y:S02]  /*0d80*/  @P0 LOP3.LUT R7, R7, R26, RZ, 0x3c, !PT ;  /* 0x0000001a07070212 */ /* 0x010fe400078e3cff */
[----:B------:R-:W-:-:S02]  /*0d90*/  @P0 LOP3.LUT R6, R6, R27, RZ, 0x3c, !PT ;  /* 0x0000001b06060212 */ /* 0x000fc400078e3cff */
[----:B------:R-:W-:Y:S01]  /*0da0*/  @P0 LOP3.LUT R5, R5, R22, RZ, 0x3c, !PT ;  /* 0x0000001605050212 */ /* 0x000fe200078e3cff */
[----:B------:R-:W-:Y:S06]  /*0db0*/  @P1 BRA `(.L_x_63) ;  /* 0xfffffff4004c1947 */ /* 0x000fec000383ffff */
[----:B------:R-:W-:-:S05]  /*0dc0*/  VIADD R19, R19, 0x1 ;  /* 0x0000000113137836 */ /* 0x000fca0000000000 */
[----:B------:R-:W-:-:S13]  /*0dd0*/  ISETP.NE.AND P0, PT, R19, 0x5, PT ;  /* 0x000000051300780c */ /* 0x000fda0003f05270 */
[----:B------:R-:W-:Y:S05]  /*0de0*/  @P0 BRA `(.L_x_64) ;  /* 0xfffffff400300947 */ /* 0x000fea000383ffff */
[----:B------:R1:W-:Y:S01]  /*0df0*/  STG.E.64 desc[UR8][R2.64+0x8], R4 ;  /* 0x0000080402007986 */ /* 0x0003e2000c101b08 */
[----:B------:R-:W-:-:S03]  /*0e00*/  VIADD R16, R16, 0x1 ;  /* 0x0000000110107836 */ /* 0x000fc60000000000 */
[----:B------:R1:W-:Y:S02]  /*0e10*/  STG.E.64 desc[UR8][R2.64+0x10], R6 ;  /* 0x0000100602007986 */ /* 0x0003e4000c101b08 */
[----:B------:R-:W-:Y:S02]  /*0e20*/  ISETP.GE.U32.AND P0, PT, R16, R15, PT ;  /* 0x0000000f1000720c */ /* 0x000fe40003f06070 */
[----:B------:R1:W-:Y:S11]  /*0e30*/  STG.E desc[UR8][R2.64+0x4], R17 ;  /* 0x0000041102007986 */ /* 0x0003f6000c101908 */
[----:B------:R-:W-:Y:S05]  /*0e40*/  @!P0 BRA `(.L_x_65) ;  /* 0xfffffff400088947 */ /* 0x000fea000383ffff */
.L_x_62:
[----:B------:R-:W-:Y:S05]  /*0e50*/  BSYNC.RECONVERGENT B2 ;  /* 0x0000000000027941 */ /* 0x000fea0003800200 */
.L_x_61:
[C---:B------:R-:W-:Y:S01]  /*0e60*/  ISETP.GT.U32.AND P0, PT, R13.reuse, 0x3, PT ;  /* 0x000000030d00780c */ /* 0x040fe20003f04070 */
[----:B------:R-:W-:Y:S01]  /*0e70*/  VIADD R14, R14, 0x1 ;  /* 0x000000010e0e7836 */ /* 0x000fe20000000000 */
[--C-:B------:R-:W-:Y:S02]  /*0e80*/  SHF.R.U64 R13, R13, 0x2, R12.reuse ;  /* 0x000000020d0d7819 */ /* 0x100fe4000000120c */
[----:B------:R-:W-:Y:S02]  /*0e90*/  ISETP.GT.U32.AND.EX P0, PT, R12, RZ, PT, P0 ;  /* 0x000000ff0c00720c */ /* 0x000fe40003f04100 */
[----:B------:R-:W-:-:S11]  /*0ea0*/  SHF.R.U32.HI R12, RZ, 0x2, R12 ;  /* 0x00000002ff0c7819 */ /* 0x000fd6000001160c */
[----:B------:R-:W-:Y:S05]  /*0eb0*/  @P0 BRA `(.L_x_66) ;  /* 0xfffffff000cc0947 */ /* 0x000fea000383ffff */
[----:B------:R-:W-:Y:S05]  /*0ec0*/  BSYNC.RECONVERGENT B1 ;  /* 0x0000000000017941 */ /* 0x000fea0003800200 */
.L_x_60:
[----:B0-----:R2:W5:Y:S04]  /*0ed0*/  LDG.E.64 R8, desc[UR8][R2.64] ;  /* 0x0000000802087981 */ /* 0x001568000c1e1b00 */
[----:B-1----:R2:W5:Y:S04]  /*0ee0*/  LDG.E.64 R6, desc[UR8][R2.64+0x8] ;  /* 0x0000080802067981 */ /* 0x002568000c1e1b00 */
[----:B------:R2:W5:Y:S02]  /*0ef0*/  LDG.E.64 R4, desc[UR8][R2.64+0x10] ;  /* 0x0000100802047981 */ /* 0x000564000c1e1b00 */
.L_x_59:
[----:B------:R-:W-:Y:S05]  /*0f00*/  BSYNC.RECONVERGENT B0 ;  /* 0x0000000000007941 */ /* 0x000fea0003800200 */
.L_x_58:
[----:B------:R-:W1:Y:S01]  /*0f10*/  LDCU UR5, c[0x0][0x380] ;  /* 0x00007000ff0577ac */ /* 0x000e620008000800 */
[----:B------:R3:W-:Y:S04]  /*0f20*/  STG.E.64 desc[UR8][R2.64+0x18], RZ ;  /* 0x000018ff02007986 */ /* 0x0007e8000c101b08 */
[----:B------:R3:W-:Y:S04]  /*0f30*/  STG.E desc[UR8][R2.64+0x20], RZ ;  /* 0x000020ff02007986 */ /* 0x0007e8000c101908 */
[----:B------:R3:W-:Y:S01]  /*0f40*/  STG.E.64 desc[UR8][R2.64+0x28], RZ ;  /* 0x000028ff02007986 */ /* 0x0007e2000c101b08 */
[----:B-1----:R-:W-:-:S09]  /*0f50*/  UISETP.GE.AND UP0, UPT, UR5, 0x1, UPT ;  /* 0x000000010500788c */ /* 0x002fd2000bf06270 */
[----:B---3--:R-:W-:Y:S05]  /*0f60*/  BRA.U !UP0, `(.L_x_67) ;  /* 0x00000009085c7547 */ /* 0x008fea000b800000 */
[----:B------:R-:W-:Y:S01]  /*0f70*/  UISETP.GE.U32.AND UP0, UPT, UR5, 0x4, UPT ;  /* 0x000000040500788c */ /* 0x000fe2000bf06070 */
[----:B------:R-:W-:Y:S01]  /*0f80*/  IMAD.SHL.U32 R0, R0, 0x200, RZ ;  /* 0x0000020000007824 */ /* 0x000fe200078e00ff */
[----:B------:R-:W-:Y:S01]  /*0f90*/  ULOP3.LUT UR6, UR5, 0x3, URZ, 0xc0, !UPT ;  /* 0x0000000305067892 */ /* 0x000fe2000f8ec0ff */
[----:B-----5:R-:W-:Y:S01]  /*0fa0*/  IMAD.MOV.U32 R10, RZ, RZ, R7 ;  /* 0x000000ffff0a7224 */ /* 0x020fe200078e0007 */
[----:B------:R-:W-:Y:S01]  /*0fb0*/  UMOV UR4, URZ ;  /* 0x000000ff00047c82 */ /* 0x000fe20008000000 */
[----:B------:R-:W-:-:S04]  /*0fc0*/  IMAD.MOV.U32 R11, RZ, RZ, R4 ;  /* 0x000000ffff0b7224 */ /* 0x000fc800078e0004 */
[----:B------:R-:W-:Y:S05]  /*0fd0*/  BRA.U !UP0, `(.L_x_68) ;  /* 0x0000000508147547 */ /* 0x000fea000b800000 */
[----:B------:R-:W1:Y:S01]  /*0fe0*/  LDC.64 R10, c[0x0][0x388] ;  /* 0x0000e200ff0a7b82 */ /* 0x000e620000000a00 */
[----:B------:R-:W-:Y:S01]  /*0ff0*/  ULOP3.LUT UR4, UR5, 0x7ffffffc, URZ, 0xc0, !UPT ;  /* 0x7ffffffc05047892 */ /* 0x000fe2000f8ec0ff */
[----:B0-----:R-:W-:Y:S02]  /*1000*/  VIADD R8, R8, 0xb0f8a ;  /* 0x000b0f8a08087836 */ /* 0x001fe40000000000 */
[----:B------:R-:W-:Y:S01]  /*1010*/  IMAD.MOV.U32 R13, RZ, RZ, R0 ;  /* 0x000000ffff0d7224 */ /* 0x000fe200078e0000 */
[----:B------:R-:W-:-:S12]  /*1020*/  UIADD3 UR7, UPT, UPT, -UR4, URZ, URZ ;  /* 0x000000ff04077290 */ /* 0x000fd8000fffe1ff */
.L_x_69:
[----:B------:R-:W-:Y:S01]  /*1030*/  SHF.R.U32.HI R12, RZ, 0x2, R9 ;  /* 0x00000002ff0c7819 */ /* 0x000fe20000011609 */
[----:B0-----:R-:W-:Y:S01]  /*1040*/  IMAD.SHL.U32 R14, R5, 0x10, RZ ;  /* 0x00000010050e7824 */ /* 0x001fe200078e00ff */
[----:B------:R-:W-:Y:S01]  /*1050*/  SHF.R.U32.HI R15, RZ, 0x2, R6 ;  /* 0x00000002ff0f7819 */ /* 0x000fe20000011606 */
[----:B------:R-:W-:Y:S01]  /*1060*/  IMAD.MOV.U32 R17, RZ, RZ, 0x2f800000 ;  /* 0x2f800000ff117424 */ /* 0x000fe200078e00ff */
[----:B------:R-:W-:Y:S01]  /*1070*/  LOP3.LUT R12, R12, R9, RZ, 0x3c, !PT ;  /* 0x000000090c0c7212 */ /* 0x000fe200078e3cff */
[----:B------:R-:W-:Y:S01]  /*1080*/  IMAD.MOV.U32 R23, RZ, RZ, 0x1 ;  /* 0x00000001ff177424 */ /* 0x000fe200078e00ff */
[----:B------:R-:W-:Y:S01]  /*1090*/  LOP3.LUT R15, R15, R6, RZ, 0x3c, !PT ;  /* 0x000000060f0f7212 */ /* 0x000fe200078e3cff */
[----:B------:R-:W-:Y:S02]  /*10a0*/  UIADD3 UR7, UPT, UPT, UR7, 0x4, URZ ;  /* 0x0000000407077890 */ /* 0x000fe4000fffe0ff */
[----:B------:R-:W-:Y:S02]  /*10b0*/  IMAD.SHL.U32 R9, R12, 0x2, RZ ;  /* 0x000000020c097824 */ /* 0x000fe400078e00ff */
[----:B------:R-:W-:-:S03]  /*10c0*/  UISETP.NE.AND UP0, UPT, UR7, URZ, UPT ;  /* 0x000000ff0700728c */ /* 0x000fc6000bf05270 */
[----:B------:R-:W-:Y:S02]  /*10d0*/  LOP3.LUT R9, R5, R14, R9, 0x96, !PT ;  /* 0x0000000e05097212 */ /* 0x000fe400078e9609 */
[----:B------:R-:W-:Y:S02]  /*10e0*/  SHF.R.U32.HI R14, RZ, 0x2, R7 ;  /* 0x00000002ff0e7819 */ /* 0x000fe40000011607 */
[----:B------:R-:W-:Y:S01]  /*10f0*/  LOP3.LUT R6, R9, R12, RZ, 0x3c, !PT ;  /* 0x0000000c09067212 */ /* 0x000fe200078e3cff */
[----:B------:R-:W-:Y:S01]  /*1100*/  IMAD.SHL.U32 R12, R15, 0x2, RZ ;  /* 0x000000020f0c7824 */ /* 0x000fe200078e00ff */
[----:B------:R-:W-:-:S03]  /*1110*/  LOP3.LUT R14, R14, R7, RZ, 0x3c, !PT ;  /* 0x000000070e0e7212 */ /* 0x000fc600078e3cff */
[----:B------:R-:W-:-:S05]  /*1120*/  IMAD.SHL.U32 R9, R6, 0x10, RZ ;  /* 0x0000001006097824 */ /* 0x000fca00078e00ff */
[----:B------:R-:W-:Y:S01]  /*1130*/  LOP3.LUT R12, R6, R9, R12, 0x96, !PT ;  /* 0x00000009060c7212 */ /* 0x000fe200078e960c */
[----:B------:R-:W-:-:S03]  /*1140*/  IMAD.SHL.U32 R9, R14, 0x2, RZ ;  /* 0x000000020e097824 */ /* 0x000fc600078e00ff */
[----:B------:R-:W-:Y:S02]  /*1150*/  LOP3.LUT R7, R12, R15, RZ, 0x3c, !PT ;  /* 0x0000000f0c077212 */ /* 0x000fe400078e3cff */
[----:B------:R-:W-:-:S03]  /*1160*/  SHF.R.U32.HI R15, RZ, 0x2, R4 ;  /* 0x00000002ff0f7819 */ /* 0x000fc60000011604 */
[----:B------:R-:W-:Y:S01]  /*1170*/  IMAD.SHL.U32 R12, R7, 0x10, RZ ;  /* 0x00000010070c7824 */ /* 0x000fe200078e00ff */
[----:B------:R-:W-:-:S04]  /*1180*/  LOP3.LUT R15, R15, R4, RZ, 0x3c, !PT ;  /* 0x000000040f0f7212 */ /* 0x000fc800078e3cff */
[----:B------:R-:W-:Y:S01]  /*1190*/  LOP3.LUT R9, R7, R12, R9, 0x96, !PT ;  /* 0x0000000c07097212 */ /* 0x000fe200078e9609 */
[----:B------:R-:W-:-:S03]  /*11a0*/  IMAD.SHL.U32 R12, R15, 0x2, RZ ;  /* 0x000000020f0c7824 */ /* 0x000fc600078e00ff */
[----:B------:R-:W-:Y:S01]  /*11b0*/  LOP3.LUT R4, R9, R14, RZ, 0x3c, !PT ;  /* 0x0000000e09047212 */ /* 0x000fe200078e3cff */
[----:B------:R-:W-:-:S04]  /*11c0*/  IMAD.IADD R14, R7, 0x1, R8 ;  /* 0x00000001070e7824 */ /* 0x000fc800078e0208 */
[----:B------:R-:W-:Y:S01]  /*11d0*/  IMAD.SHL.U32 R9, R4, 0x10, RZ ;  /* 0x0000001004097824 */ /* 0x000fe200078e00ff */
[----:B------:R-:W-:-:S04]  /*11e0*/  I2FP.F32.U32 R14, R14 ;  /* 0x0000000e000e7245 */ /* 0x000fc80000201000 */
[----:B------:R-:W-:Y:S01]  /*11f0*/  LOP3.LUT R16, R4, R9, R12, 0x96, !PT ;  /* 0x0000000904107212 */ /* 0x000fe200078e960c */
[----:B------:R-:W-:Y:S01]  /*1200*/  IMAD.MOV.U32 R9, RZ, RZ, R5 ;  /* 0x000000ffff097224 */ /* 0x000fe200078e0005 */
[----:B------:R-:W-:Y:S01]  /*1210*/  IADD3 R12, PT, PT, R8, -0x587c5, R6 ;  /* 0xfffa783b080c7810 */ /* 0x000fe20007ffe006 */
[----:B------:R-:W-:Y:S01]  /*1220*/  FFMA R14, R14, R17, 1.1641532182693481445e-10 ;  /* 0x2f0000000e0e7423 */ /* 0x000fe20000000011 */
[----:B------:R-:W-:Y:S02]  /*1230*/  LOP3.LUT R5, R16, R15, RZ, 0x3c, !PT ;  /* 0x0000000f10057212 */ /* 0x000fe400078e3cff */
[C---:B------:R-:W-:Y:S02]  /*1240*/  IADD3 R15, PT, PT, R8.reuse, 0x587c5, R4 ;  /* 0x000587c5080f7810 */ /* 0x040fe40007ffe004 */
[C---:B------:R-:W-:Y:S01]  /*1250*/  IADD3 R16, PT, PT, R8.reuse, 0xb0f8a, R5 ;  /* 0x000b0f8a08107810 */ /* 0x040fe20007ffe005 */
[----:B------:R-:W-:Y:S01]  /*1260*/  VIADD R8, R8, 0x161f14 ;  /* 0x00161f1408087836 */ /* 0x000fe20000000000 */
[----:B------:R-:W-:-:S02]  /*1270*/  I2FP.F32.U32 R12, R12 ;  /* 0x0000000c000c7245 */ /* 0x000fc40000201000 */
[----:B------:R-:W-:Y:S02]  /*1280*/  I2FP.F32.U32 R15, R15 ;  /* 0x0000000f000f7245 */ /* 0x000fe40000201000 */
[----:B------:R-:W-:Y:S01]  /*1290*/  I2FP.F32.U32 R16, R16 ;  /* 0x0000001000107245 */ /* 0x000fe20000201000 */
[-C--:B------:R-:W-:Y:S01]  /*12a0*/  FFMA R12, R12, R17.reuse, 1.1641532182693481445e-10 ;  /* 0x2f0000000c0c7423 */ /* 0x080fe20000000011 */
[----:B------:R-:W-:Y:S01]  /*12b0*/  FSETP.GT.AND P1, PT, R14, 0.5, PT ;  /* 0x3f0000000e00780b */ /* 0x000fe20003f24000 */
[-C--:B------:R-:W-:Y:S01]  /*12c0*/  FFMA R15, R15, R17.reuse, 1.1641532182693481445e-10 ;  /* 0x2f0000000f0f7423 */ /* 0x080fe20000000011 */
[C---:B-1----:R-:W-:Y:S01]  /*12d0*/  IADD3 R14, P4, P5, R13.reuse, 0x3, R10 ;  /* 0x000000030d0e7810 */ /* 0x042fe20007d9e00a */
[----:B------:R-:W-:Y:S01]  /*12e0*/  FFMA R16, R16, R17, 1.1641532182693481445e-10 ;  /* 0x2f00000010107423 */ /* 0x000fe20000000011 */
[----:B------:R-:W-:Y:S02]  /*12f0*/  FSETP.GT.AND P0, PT, R12, 0.5, PT ;  /* 0x3f0000000c00780b */ /* 0x000fe40003f04000 */
[----:B------:R-:W-:Y:S01]  /*1300*/  SHF.R.S32.HI R12, RZ, 0x1f, R13 ;  /* 0x0000001fff0c7819 */ /* 0x000fe2000001140d */
[----:B------:R-:W-:Y:S01]  /*1310*/  VIADD R13, R13, 0x4 ;  /* 0x000000040d0d7836 */ /* 0x000fe20000000000 */
[----:B------:R-:W-:-:S02]  /*1320*/  FSETP.GT.AND P2, PT, R15, 0.5, PT ;  /* 0x3f0000000f00780b */ /* 0x000fc40003f44000 */
[----:B------:R-:W-:Y:S02]  /*1330*/  FSETP.GT.AND P3, PT, R16, 0.5, PT ;  /* 0x3f0000001000780b */ /* 0x000fe40003f64000 */
[----:B------:R-:W-:Y:S02]  /*1340*/  IADD3.X R15, PT, PT, R12, R11, RZ, P4, P5 ;  /* 0x0000000b0c0f7210 */ /* 0x000fe400027ea4ff */
[C---:B------:R-:W-:Y:S02]  /*1350*/  SEL R17, R23.reuse, 0xffff, P0 ;  /* 0x0000ffff17117807 */ /* 0x040fe40000000000 */
[C---:B------:R-:W-:Y:S02]  /*1360*/  SEL R19, R23.reuse, 0xffff, P1 ;  /* 0x0000ffff17137807 */ /* 0x040fe40000800000 */
[C---:B------:R-:W-:Y:S01]  /*1370*/  SEL R21, R23.reuse, 0xffff, P2 ;  /* 0x0000ffff17157807 */ /* 0x040fe20001000000 */
[----:B------:R0:W-:Y:S01]  /*1380*/  STG.E.U8 desc[UR8][R14.64+-0x3], R17 ;  /* 0xfffffd110e007986 */ /* 0x0001e2000c101108 */
[----:B------:R-:W-:-:S03]  /*1390*/  SEL R23, R23, 0xffff, P3 ;  /* 0x0000ffff17177807 */ /* 0x000fc60001800000 */
[----:B------:R0:W-:Y:S04]  /*13a0*/  STG.E.U8 desc[UR8][R14.64+-0x2], R19 ;  /* 0xfffffe130e007986 */ /* 0x0001e8000c101108 */
[----:B------:R0:W-:Y:S04]  /*13b0*/  STG.E.U8 desc[UR8][R14.64+-0x1], R21 ;  /* 0xffffff150e007986 */ /* 0x0001e8000c101108 */
[----:B------:R0:W-:Y:S01]  /*13c0*/  STG.E.U8 desc[UR8][R14.64], R23 ;  /* 0x000000170e007986 */ /* 0x0001e2000c101108 */
[----:B------:R-:W-:Y:S05]  /*13d0*/  BRA.U UP0, `(.L_x_69) ;  /* 0xfffffffd00147547 */ /* 0x000fea000b83ffff */
[----:B------:R-:W-:Y:S02]  /*13e0*/  IMAD.MOV.U32 R10, RZ, RZ, R7 ;  /* 0x000000ffff0a7224 */ /* 0x000fe400078e0007 */
[----:B------:R-:W-:Y:S02]  /*13f0*/  IMAD.MOV.U32 R11, RZ, RZ, R4 ;  /* 0x000000ffff0b7224 */ /* 0x000fe400078e0004 */
[----:B------:R-:W-:Y:S02]  /*1400*/  VIADD R8, R8, 0xfff4f076 ;  /* 0xfff4f07608087836 */ /* 0x000fe40000000000 */
[----:B------:R-:W-:Y:S02]  /*1410*/  IMAD.MOV.U32 R7, RZ, RZ, R10 ;  /* 0x000000ffff077224 */ /* 0x000fe400078e000a */
[----:B------:R-:W-:-:S07]  /*1420*/  IMAD.MOV.U32 R4, RZ, RZ, R11 ;  /* 0x000000ffff047224 */ /* 0x000fce00078e000b */
.L_x_68:
[----:B------:R-:W-:-:S09]  /*1430*/  UISETP.NE.AND UP0, UPT, UR6, URZ, UPT ;  /* 0x000000ff0600728c */ /* 0x000fd2000bf05270 */
[----:B------:R-:W-:Y:S05]  /*1440*/  BRA.U !UP0, `(.L_x_67) ;  /* 0x0000000508247547 */ /* 0x000fea000b800000 */
[----:B------:R-:W-:Y:S01]  /*1450*/  UISETP.NE.AND UP0, UPT, UR6, 0x1, UPT ;  /* 0x000000010600788c */ /* 0x000fe2000bf05270 */
[----:B------:R-:W-:Y:S01]  /*1460*/  IMAD.MOV.U32 R18, RZ, RZ, R9 ;  /* 0x000000ffff127224 */ /* 0x000fe200078e0009 */
[----:B------:R-:W-:Y:S01]  /*1470*/  ULOP3.LUT UR5, UR5, 0x1, URZ, 0xc0, !UPT ;  /* 0x0000000105057892 */ /* 0x000fe2000f8ec0ff */
[----:B0-----:R-:W-:Y:S02]  /*1480*/  IMAD.MOV.U32 R14, RZ, RZ, R6 ;  /* 0x000000ffff0e7224 */ /* 0x001fe400078e0006 */
[----:B------:R-:W-:Y:S01]  /*1490*/  IMAD.MOV.U32 R12, RZ, RZ, R10 ;  /* 0x000000ffff0c7224 */ /* 0x000fe200078e000a */
[----:B------:R-:W-:Y:S01]  /*14a0*/  UISETP.NE.U32.AND UP1, UPT, UR5, 0x1, UPT ;  /* 0x000000010500788c */ /* 0x000fe2000bf25070 */
[----:B------:R-:W-:Y:S02]  /*14b0*/  IMAD.MOV.U32 R13, RZ, RZ, R11 ;  /* 0x000000ffff0d7224 */ /* 0x000fe400078e000b */
[--C-:B------:R-:W-:Y:S02]  /*14c0*/  IMAD.MOV.U32 R7, RZ, RZ, R5.reuse ;  /* 0x000000ffff077224 */ /* 0x100fe400078e0005 */
[----:B------:R-:W-:Y:S01]  /*14d0*/  IMAD.MOV.U32 R15, RZ, RZ, R5 ;  /* 0x000000ffff0f7224 */ /* 0x000fe200078e0005 */
[----:B------:R-:W-:Y:S06]  /*14e0*/  BRA.U !UP0, `(.L_x_70) ;  /* 0x0000000108947547 */ /* 0x000fec000b800000 */
[----:B------:R-:W-:Y:S01]  /*14f0*/  SHF.R.U32.HI R4, RZ, 0x2, R9 ;  /* 0x00000002ff047819 */ /* 0x000fe20000011609 */
[----:B------:R-:W-:Y:S01]  /*1500*/  IMAD.SHL.U32 R12, R5, 0x10, RZ ;  /* 0x00000010050c7824 */ /* 0x000fe200078e00ff */
[----:B------:R-:W-:Y:S01]  /*1510*/  SHF.R.U32.HI R13, RZ, 0x2, R6 ;  /* 0x00000002ff0d7819 */ /* 0x000fe20000011606 */
[----:B------:R-:W0:Y:S01]  /*1520*/  LDCU.64 UR6, c[0x0][0x388] ;  /* 0x00007100ff0677ac */ /* 0x000e220008000a00 */
[----:B------:R-:W-:Y:S01]  /*1530*/  LOP3.LUT R4, R4, R9, RZ, 0x3c, !PT ;  /* 0x0000000904047212 */ /* 0x000fe200078e3cff */
[----:B------:R-:W-:Y:S01]  /*1540*/  IMAD.MOV.U32 R19, RZ, RZ, 0x1 ;  /* 0x00000001ff137424 */ /* 0x000fe200078e00ff */
[----:B------:R-:W-:Y:S01]  /*1550*/  LOP3.LUT R15, R13, R6, RZ, 0x3c, !PT ;  /* 0x000000060d0f7212 */ /* 0x000fe200078e3cff */
[----:B------:R-:W-:Y:S02]  /*1560*/  IMAD.MOV.U32 R18, RZ, RZ, R10 ;  /* 0x000000ffff127224 */ /* 0x000fe400078e000a */
[----:B------:R-:W-:Y:S02]  /*1570*/  IMAD.SHL.U32 R9, R4, 0x2, RZ ;  /* 0x0000000204097824 */ /* 0x000fe400078e00ff */
[----:B------:R-:W-:-:S02]  /*1580*/  IMAD.SHL.U32 R6, R15, 0x2, RZ ;  /* 0x000000020f067824 */ /* 0x000fc400078e00ff */
[----:B------:R-:W-:Y:S01]  /*1590*/  IMAD.MOV.U32 R14, RZ, RZ, R11 ;  /* 0x000000ffff0e7224 */ /* 0x000fe200078e000b */
[----:B------:R-:W-:Y:S01]  /*15a0*/  LOP3.LUT R9, R5, R12, R9, 0x96, !PT ;  /* 0x0000000c05097212 */ /* 0x000fe200078e9609 */
[----:B------:R-:W-:Y:S01]  /*15b0*/  VIADD R12, R0, UR4 ;  /* 0x00000004000c7c36 */ /* 0x000fe20008000000 */
[----:B------:R-:W-:Y:S02]  /*15c0*/  UIADD3 UR4, UPT, UPT, UR4, 0x2, URZ ;  /* 0x0000000204047890 */ /* 0x000fe4000fffe0ff */
[----:B------:R-:W-:Y:S01]  /*15d0*/  LOP3.LUT R13, R9, R4, RZ, 0x3c, !PT ;  /* 0x00000004090d7212 */ /* 0x000fe200078e3cff */
[----:B------:R-:W-:Y:S01]  /*15e0*/  IMAD.MOV.U32 R9, RZ, RZ, 0x2f800000 ;  /* 0x2f800000ff097424 */ /* 0x000fe200078e00ff */
[----:B0-----:R-:W-:-:S03]  /*15f0*/  IADD3 R16, P2, PT, R12, UR6, RZ ;  /* 0x000000060c107c10 */ /* 0x001fc6000ff5e0ff */
[----:B------:R-:W-:Y:S01]  /*1600*/  IMAD.SHL.U32 R4, R13, 0x10, RZ ;  /* 0x000000100d047824 */ /* 0x000fe200078e00ff */
[----:B------:R-:W-:Y:S01]  /*1610*/  LEA.HI.X.SX32 R17, R12, UR7, 0x1, P2 ;  /* 0x000000070c117c11 */ /* 0x000fe200090f0eff */
[----:B------:R-:W-:-:S03]  /*1620*/  IMAD.MOV.U32 R12, RZ, RZ, R5 ;  /* 0x000000ffff0c7224 */ /* 0x000fc600078e0005 */
[----:B------:R-:W-:Y:S02]  /*1630*/  LOP3.LUT R6, R13, R4, R6, 0x96, !PT ;  /* 0x000000040d067212 */ /* 0x000fe400078e9606 */
[C---:B------:R-:W-:Y:S01]  /*1640*/  IADD3 R4, PT, PT, R8.reuse, 0x587c5, R13 ;  /* 0x000587c508047810 */ /* 0x040fe20007ffe00d */
[----:B------:R-:W-:Y:S01]  /*1650*/  VIADD R8, R8, 0xb0f8a ;  /* 0x000b0f8a08087836 */ /* 0x000fe20000000000 */
[----:B------:R-:W-:Y:S02]  /*1660*/  LOP3.LUT R15, R6, R15, RZ, 0x3c, !PT ;  /* 0x0000000f060f7212 */ /* 0x000fe400078e3cff */
[----:B------:R-:W-:-:S03]  /*1670*/  I2FP.F32.U32 R4, R4 ;  /* 0x0000000400047245 */ /* 0x000fc60000201000 */
[--C-:B------:R-:W-:Y:S02]  /*1680*/  IMAD.IADD R6, R8, 0x1, R15.reuse ;  /* 0x0000000108067824 */ /* 0x100fe400078e020f */
[-C--:B------:R-:W-:Y:S01]  /*1690*/  FFMA R4, R4, R9.reuse, 1.1641532182693481445e-10 ;  /* 0x2f00000004047423 */ /* 0x080fe20000000009 */
[----:B------:R-:W-:Y:S02]  /*16a0*/  IMAD.MOV.U32 R5, RZ, RZ, R15 ;  /* 0x000000ffff057224 */ /* 0x000fe400078e000f */
[----:B------:R-:W-:Y:S02]  /*16b0*/  I2FP.F32.U32 R6, R6 ;  /* 0x0000000600067245 */ /* 0x000fe40000201000 */
[----:B------:R-:W-:Y:S01]  /*16c0*/  FSETP.GT.AND P0, PT, R4, 0.5, PT ;  /* 0x3f0000000400780b */ /* 0x000fe20003f04000 */
[----:B------:R-:W-:Y:S02]  /*16d0*/  IMAD.MOV.U32 R4, RZ, RZ, R13 ;  /* 0x000000ffff047224 */ /* 0x000fe400078e000d */
[----:B------:R-:W-:Y:S01]  /*16e0*/  FFMA R6, R6, R9, 1.1641532182693481445e-10 ;  /* 0x2f00000006067423 */ /* 0x000fe20000000009 */
[----:B------:R-:W-:-:S04]  /*16f0*/  SEL R9, R19, 0xffff, P0 ;  /* 0x0000ffff13097807 */ /* 0x000fc80000000000 */
[----:B------:R-:W-:Y:S01]  /*1700*/  FSETP.GT.AND P1, PT, R6, 0.5, PT ;  /* 0x3f0000000600780b */ /* 0x000fe20003f24000 */
[----:B------:R0:W-:Y:S03]  /*1710*/  STG.E.U8 desc[UR8][R16.64], R9 ;  /* 0x0000000910007986 */ /* 0x0001e6000c101108 */
[----:B------:R-:W-:-:S05]  /*1720*/  SEL R19, R19, 0xffff, P1 ;  /* 0x0000ffff13137807 */ /* 0x000fca0000800000 */
[----:B------:R0:W-:Y:S04]  /*1730*/  STG.E.U8 desc[UR8][R16.64+0x1], R19 ;  /* 0x0000011310007986 */ /* 0x0001e8000c101108 */
.L_x_70:
[----:B------:R-:W-:Y:S02]  /*1740*/  IMAD.MOV.U32 R6, RZ, RZ, R11 ;  /* 0x000000ffff067224 */ /* 0x000fe400078e000b */
[----:B0-----:R-:W-:Y:S01]  /*1750*/  IMAD.MOV.U32 R9, RZ, RZ, R10 ;  /* 0x000000ffff097224 */ /* 0x001fe200078e000a */
[----:B------:R-:W-:Y:S06]  /*1760*/  BRA.U UP1, `(.L_x_67) ;  /* 0x00000001015c7547 */ /* 0x000fec000b800000 */
[----:B------:R-:W-:Y:S01]  /*1770*/  SHF.R.U32.HI R5, RZ, 0x2, R18 ;  /* 0x00000002ff057819 */ /* 0x000fe20000011612 */
[----:B------:R-:W-:Y:S01]  /*1780*/  IMAD.SHL.U32 R4, R15, 0x10, RZ ;  /* 0x000000100f047824 */ /* 0x000fe200078e00ff */
[----:B------:R-:W0:Y:S01]  /*1790*/  LDCU.64 UR6, c[0x0][0x388] ;  /* 0x00007100ff0677ac */ /* 0x000e220008000a00 */
[----:B------:R-:W-:Y:S01]  /*17a0*/  VIADD R8, R8, 0x587c5 ;  /* 0x000587c508087836 */ /* 0x000fe20000000000 */
[----:B------:R-:W-:Y:S01]  /*17b0*/  LOP3.LUT R5, R5, R18, RZ, 0x3c, !PT ;  /* 0x0000001205057212 */ /* 0x000fe200078e3cff */
[----:B------:R-:W-:Y:S02]  /*17c0*/  IMAD.MOV.U32 R7, RZ, RZ, 0x2f800000 ;  /* 0x2f800000ff077424 */ /* 0x000fe400078e00ff */
[----:B------:R-:W-:Y:S02]  /*17d0*/  VIADD R0, R0, UR4 ;  /* 0x0000000400007c36 */ /* 0x000fe40008000000 */
[----:B------:R-:W-:Y:S02]  /*17e0*/  IMAD.SHL.U32 R6, R5, 0x2, RZ ;  /* 0x0000000205067824 */ /* 0x000fe400078e00ff */
[----:B------:R-:W-:-:S02]  /*17f0*/  IMAD.MOV.U32 R17, RZ, RZ, 0x1 ;  /* 0x00000001ff117424 */ /* 0x000fc400078e00ff */
[----:B------:R-:W-:Y:S01]  /*1800*/  IMAD.MOV.U32 R9, RZ, RZ, R14 ;  /* 0x000000ffff097224 */ /* 0x000fe200078e000e */
[----:B------:R-:W-:Y:S01]  /*1810*/  LOP3.LUT R4, R15, R4, R6, 0x96, !PT ;  /* 0x000000040f047212 */ /* 0x000fe200078e9606 */
[----:B------:R-:W-:-:S03]  /*1820*/  IMAD.MOV.U32 R6, RZ, RZ, R12 ;  /* 0x000000ffff067224 */ /* 0x000fc600078e000c */
[----:B------:R-:W-:Y:S02]  /*1830*/  LOP3.LUT R5, R4, R5, RZ, 0x3c, !PT ;  /* 0x0000000504057212 */ /* 0x000fe400078e3cff */
[----:B0-----:R-:W-:-:S03]  /*1840*/  IADD3 R10, P1, PT, R0, UR6, RZ ;  /* 0x00000006000a7c10 */ /* 0x001fc6000ff3e0ff */
[----:B------:R-:W-:Y:S01]  /*1850*/  IMAD.IADD R4, R5, 0x1, R8 ;  /* 0x0000000105047824 */ /* 0x000fe200078e0208 */
[----:B------:R-:W-:-:S04]  /*1860*/  LEA.HI.X.SX32 R11, R0, UR7, 0x1, P1 ;  /* 0x00000007000b7c11 */ /* 0x000fc800088f0eff */
[----:B------:R-:W-:-:S05]  /*1870*/  I2FP.F32.U32 R4, R4 ;  /* 0x0000000400047245 */ /* 0x000fca0000201000 */
[----:B------:R-:W-:Y:S01]  /*1880*/  FFMA R4, R4, R7, 1.1641532182693481445e-10 ;  /* 0x2f00000004047423 */ /* 0x000fe20000000007 */
[----:B------:R-:W-:-:S04]  /*1890*/  IMAD.MOV.U32 R7, RZ, RZ, R13 ;  /* 0x000000ffff077224 */ /* 0x000fc800078e000d */
[----:B------:R-:W-:Y:S01]  /*18a0*/  FSETP.GT.AND P0, PT, R4, 0.5, PT ;  /* 0x3f0000000400780b */ /* 0x000fe20003f04000 */
[----:B------:R-:W-:-:S03]  /*18b0*/  IMAD.MOV.U32 R4, RZ, RZ, R15 ;  /* 0x000000ffff047224 */ /* 0x000fc600078e000f */
[----:B------:R-:W-:-:S05]  /*18c0*/  SEL R17, R17, 0xffff, P0 ;  /* 0x0000ffff11117807 */ /* 0x000fca0000000000 */
[----:B------:R1:W-:Y:S04]  /*18d0*/  STG.E.U8 desc[UR8][R10.64], R17 ;  /* 0x000000110a007986 */ /* 0x0003e8000c101108 */
.L_x_67:
[----:B-----5:R-:W-:Y:S04]  /*18e0*/  STG.E.64 desc[UR8][R2.64], R8 ;  /* 0x0000000802007986 */ /* 0x020fe8000c101b08 */
[----:B------:R-:W-:Y:S04]  /*18f0*/  STG.E.64 desc[UR8][R2.64+0x8], R6 ;  /* 0x0000080602007986 */ /* 0x000fe8000c101b08 */
[----:B------:R-:W-:Y:S04]  /*1900*/  STG.E.64 desc[UR8][R2.64+0x10], R4 ;  /* 0x0000100402007986 */ /* 0x000fe8000c101b08 */
[----:B------:R-:W-:Y:S04]  /*1910*/  STG.E.64 desc[UR8][R2.64+0x18], RZ ;  /* 0x000018ff02007986 */ /* 0x000fe8000c101b08 */
[----:B------:R-:W-:Y:S04]  /*1920*/  STG.E desc[UR8][R2.64+0x20], RZ ;  /* 0x000020ff02007986 */ /* 0x000fe8000c101908 */
[----:B------:R-:W-:Y:S01]  /*1930*/  STG.E.64 desc[UR8][R2.64+0x28], RZ ;  /* 0x000028ff02007986 */ /* 0x000fe2000c101b08 */
[----:B------:R-:W-:Y:S05]  /*1940*/  EXIT ;  /* 0x000000000000794d */ /* 0x000fea0003800000 */
.L_x_71:
        /* <DEDUP_REMOVED lines=11> */
.L_x_75:


//--------------------- .nv.global.init           --------------------------
	.section	.nv.global.init,"aw",@progbits
	.align	4
.nv.global.init:
	.type		mrg32k3aM1SubSeq,@object
	.size		mrg32k3aM1SubSeq,(mrg32k3aM2SubSeq - mrg32k3aM1SubSeq)
mrg32k3aM1SubSeq:
        /*0000*/ 	.byte	0x0b, 0xcc, 0xee, 0x04, 0x73, 0x29, 0x8b, 0x6f, 0xf6, 0x53, 0x03, 0xf6, 0x23, 0xf6, 0xea, 0xda
        /* <DEDUP_REMOVED lines=125> */
	.type		mrg32k3aM2SubSeq,@object
	.size		mrg32k3aM2SubSeq,(mrg32k3aM1 - mrg32k3aM2SubSeq)
mrg32k3aM2SubSeq:
        /* <DEDUP_REMOVED lines=126> */
	.type		mrg32k3aM1,@object
	.size		mrg32k3aM1,(mrg32k3aM1Seq - mrg32k3aM1)
mrg32k3aM1:
        /* <DEDUP_REMOVED lines=144> */
	.type		mrg32k3aM1Seq,@object
	.size		mrg32k3aM1Seq,(mrg32k3aM2 - mrg32k3aM1Seq)
mrg32k3aM1Seq:
        /* <DEDUP_REMOVED lines=144> */
	.type		mrg32k3aM2,@object
	.size		mrg32k3aM2,(mrg32k3aM2Seq - mrg32k3aM2)
mrg32k3aM2:
        /* <DEDUP_REMOVED lines=144> */
	.type		mrg32k3aM2Seq,@object
	.size		mrg32k3aM2Seq,(precalc_xorwow_matrix - mrg32k3aM2Seq)
mrg32k3aM2Seq:
        /* <DEDUP_REMOVED lines=144> */
	.type		precalc_xorwow_matrix,@object
	.size		precalc_xorwow_matrix,(precalc_xorwow_offset_matrix - precalc_xorwow_matrix)
precalc_xorwow_matrix:
        /* <DEDUP_REMOVED lines=6400> */
	.type		precalc_xorwow_offset_matrix,@object
	.size		precalc_xorwow_offset_matrix,(.L_1 - precalc_xorwow_offset_matrix)
precalc_xorwow_offset_matrix:
        /* <DEDUP_REMOVED lines=6400> */
.L_1:


//--------------------- .nv.shared._Z16crossover_kerneliPaPiP17curandStateXORWOW --------------------------
	.section	.nv.shared._Z16crossover_kerneliPaPiP17curandStateXORWOW,"aw",@nobits
	.sectionflags	@""
	.align	16
.nv.shared._Z16crossover_kerneliPaPiP17curandStateXORWOW:
	.zero		1040


//--------------------- .nv.shared.reserved.0     --------------------------
	.section	.nv.shared.reserved.0,"aw",@nobits
	.weak		__nv_reservedSMEM_offset_0_alias
	.size		__nv_reservedSMEM_offset_0_alias, 0, 64
	.other		__nv_reservedSMEM_offset_0_alias,@"STO_CUDA_RESERVED_SHARED STV_DEFAULT"
__nv_reservedSMEM_offset_0_alias:
	.zero		0
	.zero		64


//--------------------- .nv.shared._Z11tabu_kerneliiPaP17curandStateXORWOW --------------------------
	.section	.nv.shared._Z11tabu_kerneliiPaP17curandStateXORWOW,"aw",@nobits
	.sectionflags	@""
	.align	16
.nv.shared._Z11tabu_kerneliiPaP17curandStateXORWOW:
	.zero		1152


//--------------------- .nv.shared._Z13verify_kerneliPaPx --------------------------
	.section	.nv.shared._Z13verify_kerneliPaPx,"aw",@nobits
	.sectionflags	@""
	.align	16
.nv.shared._Z13verify_kerneliPaPx:
	.zero		1552


//--------------------- .nv.shared._Z11init_kerneliPaP17curandStateXORWOWm --------------------------
	.section	.nv.shared._Z11init_kerneliPaP17curandStateXORWOWm,"aw",@nobits
	.sectionflags	@""
	.align	16
	.zero		1024


//--------------------- .nv.constant0._Z16crossover_kerneliPaPiP17curandStateXORWOW --------------------------
	.section	.nv.constant0._Z16crossover_kerneliPaPiP17curandStateXORWOW,"a",@progbits
	.sectionflags	@""
	.align	4
.nv.constant0._Z16crossover_kerneliPaPiP17curandStateXORWOW:
	.zero		928


//--------------------- .nv.constant0._Z11tabu_kerneliiPaP17curandStateXORWOW --------------------------
	.section	.nv.constant0._Z11tabu_kerneliiPaP17curandStateXORWOW,"a",@progbits
	.sectionflags	@""
	.align	4
.nv.constant0._Z11tabu_kerneliiPaP17curandStateXORWOW:
	.zero		920


//--------------------- .nv.constant0._Z13verify_kerneliPaPx --------------------------
	.section	.nv.constant0._Z13verify_kerneliPaPx,"a",@progbits
	.sectionflags	@""
	.align	4
.nv.constant0._Z13verify_kerneliPaPx:
	.zero		920


//--------------------- .nv.constant0._Z11init_kerneliPaP17curandStateXORWOWm --------------------------
	.section	.nv.constant0._Z11init_kerneliPaP17curandStateXORWOWm,"a",@progbits
	.sectionflags	@""
	.align	4
.nv.constant0._Z11init_kerneliPaP17curandStateXORWOWm:
	.zero		928


//--------------------- SYMBOLS --------------------------

	.type		.nv.reservedSmem.offset0,@object
	.size		.nv.reservedSmem.offset0,0x4
	.type		.nv.reservedSmem.cap,@object
	.size		.nv.reservedSmem.cap,0x4
